//
// Generated by NVIDIA NVVM Compiler
//
// Compiler Build ID: CL-36424714
// Cuda compilation tools, release 13.0, V13.0.88
// Based on NVVM 20.0.0
//

.version 9.0
.target sm_100
.address_size 64

	// .globl	_Z9DenoisingPdS_iiid

.visible .entry _Z9DenoisingPdS_iiid(
	.param .u64 .ptr .align 1 _Z9DenoisingPdS_iiid_param_0,
	.param .u64 .ptr .align 1 _Z9DenoisingPdS_iiid_param_1,
	.param .u32 _Z9DenoisingPdS_iiid_param_2,
	.param .u32 _Z9DenoisingPdS_iiid_param_3,
	.param .u32 _Z9DenoisingPdS_iiid_param_4,
	.param .f64 _Z9DenoisingPdS_iiid_param_5
)
{
	.reg .pred 	%p<23>;
	.reg .b32 	%r<100>;
	.reg .b32 	%f<7>;
	.reg .b64 	%rd<53>;
	.reg .b64 	%fd<193>;

	ld.param.u64 	%rd8, [_Z9DenoisingPdS_iiid_param_0];
	ld.param.u64 	%rd9, [_Z9DenoisingPdS_iiid_param_1];
	ld.param.u32 	%r29, [_Z9DenoisingPdS_iiid_param_2];
	ld.param.u32 	%r31, [_Z9DenoisingPdS_iiid_param_3];
	ld.param.u32 	%r30, [_Z9DenoisingPdS_iiid_param_4];
	cvta.to.global.u64 	%rd1, %rd9;
	cvta.to.global.u64 	%rd2, %rd8;
	mov.u32 	%r32, %ctaid.x;
	mov.u32 	%r33, %ntid.x;
	mov.u32 	%r34, %tid.x;
	mad.lo.s32 	%r35, %r32, %r33, %r34;
	mov.u32 	%r36, %ctaid.y;
	mov.u32 	%r37, %ntid.y;
	mov.u32 	%r38, %tid.y;
	mad.lo.s32 	%r39, %r36, %r37, %r38;
	mad.lo.s32 	%r1, %r29, %r39, %r35;
	mul.lo.s32 	%r2, %r31, %r29;
	setp.ge.s32 	%p1, %r1, %r2;
	@%p1 bra 	$L__BB0_27;
	setp.lt.s32 	%p2, %r2, 1;
	mov.f64 	%fd192, 0d7FF8000000000000;
	@%p2 bra 	$L__BB0_26;
	setp.ne.s32 	%p3, %r30, 0;
	mul.lo.s32 	%r3, %r29, %r29;
	@%p3 bra 	$L__BB0_12;
	setp.eq.s32 	%p13, %r2, 1;
	mov.b64 	%rd52, 0;
	mov.f64 	%fd190, 0d0000000000000000;
	mov.f64 	%fd191, %fd190;
	@%p13 bra 	$L__BB0_7;
	ld.param.f64 	%fd172, [_Z9DenoisingPdS_iiid_param_5];
	mov.f64 	%fd123, 0d8000000000000000;
	div.rn.f64 	%fd124, %fd123, %fd172;
	fma.rn.f64 	%fd125, %fd124, 0d3FF71547652B82FE, 0d4338000000000000;
	{
	.reg .b32 %temp; 
	mov.b64 	{%r63, %temp}, %fd125;
	}
	mov.f64 	%fd126, 0dC338000000000000;
	add.rn.f64 	%fd127, %fd125, %fd126;
	fma.rn.f64 	%fd128, %fd127, 0dBFE62E42FEFA39EF, %fd124;
	fma.rn.f64 	%fd129, %fd127, 0dBC7ABC9E3B39803F, %fd128;
	fma.rn.f64 	%fd130, %fd129, 0d3E5ADE1569CE2BDF, 0d3E928AF3FCA213EA;
	fma.rn.f64 	%fd131, %fd130, %fd129, 0d3EC71DEE62401315;
	fma.rn.f64 	%fd132, %fd131, %fd129, 0d3EFA01997C89EB71;
	fma.rn.f64 	%fd133, %fd132, %fd129, 0d3F2A01A014761F65;
	fma.rn.f64 	%fd134, %fd133, %fd129, 0d3F56C16C1852B7AF;
	fma.rn.f64 	%fd135, %fd134, %fd129, 0d3F81111111122322;
	fma.rn.f64 	%fd136, %fd135, %fd129, 0d3FA55555555502A1;
	fma.rn.f64 	%fd137, %fd136, %fd129, 0d3FC5555555555511;
	fma.rn.f64 	%fd138, %fd137, %fd129, 0d3FE000000000000B;
	fma.rn.f64 	%fd139, %fd138, %fd129, 0d3FF0000000000000;
	fma.rn.f64 	%fd140, %fd139, %fd129, 0d3FF0000000000000;
	{
	.reg .b32 %temp; 
	mov.b64 	{%r64, %temp}, %fd140;
	}
	{
	.reg .b32 %temp; 
	mov.b64 	{%temp, %r65}, %fd140;
	}
	shl.b32 	%r66, %r63, 20;
	add.s32 	%r67, %r66, %r65;
	mov.b64 	%fd1, {%r64, %r67};
	{
	.reg .b32 %temp; 
	mov.b64 	{%temp, %r68}, %fd124;
	}
	mov.b32 	%f5, %r68;
	abs.f32 	%f1, %f5;
	setp.lt.f64 	%p14, %fd124, 0d0000000000000000;
	add.f64 	%fd141, %fd124, 0d7FF0000000000000;
	selp.f64 	%fd2, 0d0000000000000000, %fd141, %p14;
	shr.u32 	%r69, %r63, 31;
	add.s32 	%r70, %r63, %r69;
	shr.s32 	%r71, %r70, 1;
	shl.b32 	%r72, %r71, 20;
	add.s32 	%r73, %r65, %r72;
	mov.b64 	%fd142, {%r64, %r73};
	sub.s32 	%r74, %r63, %r71;
	shl.b32 	%r75, %r74, 20;
	add.s32 	%r76, %r75, 1072693248;
	mov.b32 	%r77, 0;
	mov.b64 	%fd143, {%r77, %r76};
	mul.f64 	%fd3, %fd143, %fd142;
	and.b32  	%r78, %r2, 2147483646;
	neg.s32 	%r93, %r78;
	add.s64 	%rd51, %rd2, 8;
	mov.f64 	%fd190, 0d0000000000000000;
$L__BB0_5:
	setp.geu.f32 	%p15, %f1, 0f40874800;
	setp.lt.f32 	%p16, %f1, 0f4086232B;
	selp.f64 	%fd144, %fd2, %fd3, %p15;
	selp.f64 	%fd145, %fd1, %fd144, %p16;
	add.f64 	%fd146, %fd190, %fd145;
	ld.global.f64 	%fd147, [%rd51+-8];
	fma.rn.f64 	%fd148, %fd145, %fd147, %fd191;
	add.f64 	%fd190, %fd146, %fd145;
	ld.global.f64 	%fd149, [%rd51];
	fma.rn.f64 	%fd191, %fd145, %fd149, %fd148;
	add.s32 	%r93, %r93, 2;
	add.s64 	%rd51, %rd51, 16;
	setp.ne.s32 	%p17, %r93, 0;
	@%p17 bra 	$L__BB0_5;
	cvt.u64.u32 	%rd52, %r78;
$L__BB0_7:
	and.b32  	%r80, %r2, 1;
	setp.eq.b32 	%p18, %r80, 1;
	not.pred 	%p19, %p18;
	@%p19 bra 	$L__BB0_25;
	ld.param.f64 	%fd173, [_Z9DenoisingPdS_iiid_param_5];
	mov.f64 	%fd150, 0d8000000000000000;
	div.rn.f64 	%fd12, %fd150, %fd173;
	fma.rn.f64 	%fd151, %fd12, 0d3FF71547652B82FE, 0d4338000000000000;
	{
	.reg .b32 %temp; 
	mov.b64 	{%r7, %temp}, %fd151;
	}
	mov.f64 	%fd152, 0dC338000000000000;
	add.rn.f64 	%fd153, %fd151, %fd152;
	fma.rn.f64 	%fd154, %fd153, 0dBFE62E42FEFA39EF, %fd12;
	fma.rn.f64 	%fd155, %fd153, 0dBC7ABC9E3B39803F, %fd154;
	fma.rn.f64 	%fd156, %fd155, 0d3E5ADE1569CE2BDF, 0d3E928AF3FCA213EA;
	fma.rn.f64 	%fd157, %fd156, %fd155, 0d3EC71DEE62401315;
	fma.rn.f64 	%fd158, %fd157, %fd155, 0d3EFA01997C89EB71;
	fma.rn.f64 	%fd159, %fd158, %fd155, 0d3F2A01A014761F65;
	fma.rn.f64 	%fd160, %fd159, %fd155, 0d3F56C16C1852B7AF;
	fma.rn.f64 	%fd161, %fd160, %fd155, 0d3F81111111122322;
	fma.rn.f64 	%fd162, %fd161, %fd155, 0d3FA55555555502A1;
	fma.rn.f64 	%fd163, %fd162, %fd155, 0d3FC5555555555511;
	fma.rn.f64 	%fd164, %fd163, %fd155, 0d3FE000000000000B;
	fma.rn.f64 	%fd165, %fd164, %fd155, 0d3FF0000000000000;
	fma.rn.f64 	%fd166, %fd165, %fd155, 0d3FF0000000000000;
	{
	.reg .b32 %temp; 
	mov.b64 	{%r8, %temp}, %fd166;
	}
	{
	.reg .b32 %temp; 
	mov.b64 	{%temp, %r9}, %fd166;
	}
	shl.b32 	%r81, %r7, 20;
	add.s32 	%r82, %r81, %r9;
	mov.b64 	%fd180, {%r8, %r82};
	{
	.reg .b32 %temp; 
	mov.b64 	{%temp, %r83}, %fd12;
	}
	mov.b32 	%f6, %r83;
	abs.f32 	%f2, %f6;
	setp.lt.f32 	%p20, %f2, 0f4086232B;
	@%p20 bra 	$L__BB0_11;
	setp.lt.f64 	%p21, %fd12, 0d0000000000000000;
	add.f64 	%fd167, %fd12, 0d7FF0000000000000;
	selp.f64 	%fd180, 0d0000000000000000, %fd167, %p21;
	setp.geu.f32 	%p22, %f2, 0f40874800;
	@%p22 bra 	$L__BB0_11;
	shr.u32 	%r84, %r7, 31;
	add.s32 	%r85, %r7, %r84;
	shr.s32 	%r86, %r85, 1;
	shl.b32 	%r87, %r86, 20;
	add.s32 	%r88, %r9, %r87;
	mov.b64 	%fd168, {%r8, %r88};
	sub.s32 	%r89, %r7, %r86;
	shl.b32 	%r90, %r89, 20;
	add.s32 	%r91, %r90, 1072693248;
	mov.b32 	%r92, 0;
	mov.b64 	%fd169, {%r92, %r91};
	mul.f64 	%fd180, %fd169, %fd168;
$L__BB0_11:
	add.f64 	%fd190, %fd190, %fd180;
	shl.b64 	%rd47, %rd52, 3;
	add.s64 	%rd48, %rd2, %rd47;
	ld.global.f64 	%fd170, [%rd48];
	fma.rn.f64 	%fd191, %fd180, %fd170, %fd191;
	bra.uni 	$L__BB0_25;
$L__BB0_12:
	mul.lo.s32 	%r10, %r30, %r30;
	max.u32 	%r41, %r10, 1;
	and.b32  	%r11, %r41, 5;
	and.b32  	%r12, %r41, -8;
	and.b32  	%r13, %r41, 1;
	neg.s32 	%r14, %r12;
	mov.b32 	%r94, 0;
	mov.f64 	%fd190, 0d0000000000000000;
	mul.wide.s32 	%rd33, %r3, 8;
	mov.f64 	%fd191, %fd190;
$L__BB0_13:
	setp.lt.u32 	%p4, %r10, 8;
	mov.f64 	%fd184, 0d0000000000000000;
	mov.b32 	%r99, 0;
	@%p4 bra 	$L__BB0_16;
	mov.f64 	%fd184, 0d0000000000000000;
	mov.u32 	%r95, %r1;
	mov.u32 	%r96, %r94;
	mov.u32 	%r97, %r14;
$L__BB0_15:
	.pragma "nounroll";
	mul.wide.s32 	%rd10, %r95, 8;
	add.s64 	%rd11, %rd1, %rd10;
	ld.global.f64 	%fd47, [%rd11];
	mul.wide.s32 	%rd12, %r96, 8;
	add.s64 	%rd13, %rd1, %rd12;
	ld.global.f64 	%fd48, [%rd13];
	sub.f64 	%fd49, %fd47, %fd48;
	fma.rn.f64 	%fd50, %fd49, %fd49, %fd184;
	mul.wide.s32 	%rd14, %r3, 8;
	add.s64 	%rd15, %rd11, %rd14;
	ld.global.f64 	%fd51, [%rd15];
	add.s64 	%rd16, %rd13, %rd14;
	ld.global.f64 	%fd52, [%rd16];
	sub.f64 	%fd53, %fd51, %fd52;
	fma.rn.f64 	%fd54, %fd53, %fd53, %fd50;
	add.s64 	%rd17, %rd15, %rd14;
	ld.global.f64 	%fd55, [%rd17];
	add.s64 	%rd18, %rd16, %rd14;
	ld.global.f64 	%fd56, [%rd18];
	sub.f64 	%fd57, %fd55, %fd56;
	fma.rn.f64 	%fd58, %fd57, %fd57, %fd54;
	add.s64 	%rd19, %rd17, %rd14;
	ld.global.f64 	%fd59, [%rd19];
	add.s64 	%rd20, %rd18, %rd14;
	ld.global.f64 	%fd60, [%rd20];
	sub.f64 	%fd61, %fd59, %fd60;
	fma.rn.f64 	%fd62, %fd61, %fd61, %fd58;
	add.s64 	%rd21, %rd19, %rd14;
	ld.global.f64 	%fd63, [%rd21];
	add.s64 	%rd22, %rd20, %rd14;
	ld.global.f64 	%fd64, [%rd22];
	sub.f64 	%fd65, %fd63, %fd64;
	fma.rn.f64 	%fd66, %fd65, %fd65, %fd62;
	add.s64 	%rd23, %rd21, %rd14;
	ld.global.f64 	%fd67, [%rd23];
	add.s64 	%rd24, %rd22, %rd14;
	ld.global.f64 	%fd68, [%rd24];
	sub.f64 	%fd69, %fd67, %fd68;
	fma.rn.f64 	%fd70, %fd69, %fd69, %fd66;
	add.s64 	%rd25, %rd23, %rd14;
	ld.global.f64 	%fd71, [%rd25];
	add.s64 	%rd26, %rd24, %rd14;
	ld.global.f64 	%fd72, [%rd26];
	sub.f64 	%fd73, %fd71, %fd72;
	fma.rn.f64 	%fd74, %fd73, %fd73, %fd70;
	add.s64 	%rd27, %rd25, %rd14;
	ld.global.f64 	%fd75, [%rd27];
	add.s64 	%rd28, %rd26, %rd14;
	ld.global.f64 	%fd76, [%rd28];
	sub.f64 	%fd77, %fd75, %fd76;
	fma.rn.f64 	%fd184, %fd77, %fd77, %fd74;
	add.s32 	%r97, %r97, 8;
	shl.b32 	%r43, %r3, 3;
	add.s32 	%r96, %r96, %r43;
	add.s32 	%r95, %r95, %r43;
	setp.ne.s32 	%p5, %r97, 0;
	mov.u32 	%r99, %r12;
	@%p5 bra 	$L__BB0_15;
$L__BB0_16:
	setp.eq.s32 	%p6, %r11, 0;
	@%p6 bra 	$L__BB0_21;
	add.s32 	%r44, %r11, -1;
	setp.lt.u32 	%p7, %r44, 3;
	@%p7 bra 	$L__BB0_19;
	mul.lo.s32 	%r45, %r3, %r99;
	add.s32 	%r46, %r45, %r1;
	mul.wide.s32 	%rd29, %r46, 8;
	add.s64 	%rd30, %rd1, %rd29;
	ld.global.f64 	%fd79, [%rd30];
	add.s32 	%r47, %r45, %r94;
	mul.wide.s32 	%rd31, %r47, 8;
	add.s64 	%rd32, %rd1, %rd31;
	ld.global.f64 	%fd80, [%rd32];
	sub.f64 	%fd81, %fd79, %fd80;
	fma.rn.f64 	%fd82, %fd81, %fd81, %fd184;
	add.s64 	%rd34, %rd30, %rd33;
	ld.global.f64 	%fd83, [%rd34];
	add.s64 	%rd35, %rd32, %rd33;
	ld.global.f64 	%fd84, [%rd35];
	sub.f64 	%fd85, %fd83, %fd84;
	fma.rn.f64 	%fd86, %fd85, %fd85, %fd82;
	add.s64 	%rd36, %rd34, %rd33;
	ld.global.f64 	%fd87, [%rd36];
	add.s64 	%rd37, %rd35, %rd33;
	ld.global.f64 	%fd88, [%rd37];
	sub.f64 	%fd89, %fd87, %fd88;
	fma.rn.f64 	%fd90, %fd89, %fd89, %fd86;
	add.s64 	%rd38, %rd36, %rd33;
	ld.global.f64 	%fd91, [%rd38];
	add.s64 	%rd39, %rd37, %rd33;
	ld.global.f64 	%fd92, [%rd39];
	sub.f64 	%fd93, %fd91, %fd92;
	fma.rn.f64 	%fd184, %fd93, %fd93, %fd90;
	add.s32 	%r99, %r99, 4;
$L__BB0_19:
	setp.eq.s32 	%p8, %r13, 0;
	@%p8 bra 	$L__BB0_21;
	mul.lo.s32 	%r48, %r3, %r99;
	add.s32 	%r49, %r48, %r1;
	mul.wide.s32 	%rd40, %r49, 8;
	add.s64 	%rd41, %rd1, %rd40;
	ld.global.f64 	%fd94, [%rd41];
	add.s32 	%r50, %r48, %r94;
	mul.wide.s32 	%rd42, %r50, 8;
	add.s64 	%rd43, %rd1, %rd42;
	ld.global.f64 	%fd95, [%rd43];
	sub.f64 	%fd96, %fd94, %fd95;
	fma.rn.f64 	%fd184, %fd96, %fd96, %fd184;
$L__BB0_21:
	ld.param.f64 	%fd171, [_Z9DenoisingPdS_iiid_param_5];
	sqrt.rn.f64 	%fd97, %fd184;
	neg.f64 	%fd98, %fd97;
	mul.f64 	%fd99, %fd97, %fd98;
	div.rn.f64 	%fd30, %fd99, %fd171;
	fma.rn.f64 	%fd100, %fd30, 0d3FF71547652B82FE, 0d4338000000000000;
	{
	.reg .b32 %temp; 
	mov.b64 	{%r25, %temp}, %fd100;
	}
	mov.f64 	%fd101, 0dC338000000000000;
	add.rn.f64 	%fd102, %fd100, %fd101;
	fma.rn.f64 	%fd103, %fd102, 0dBFE62E42FEFA39EF, %fd30;
	fma.rn.f64 	%fd104, %fd102, 0dBC7ABC9E3B39803F, %fd103;
	fma.rn.f64 	%fd105, %fd104, 0d3E5ADE1569CE2BDF, 0d3E928AF3FCA213EA;
	fma.rn.f64 	%fd106, %fd105, %fd104, 0d3EC71DEE62401315;
	fma.rn.f64 	%fd107, %fd106, %fd104, 0d3EFA01997C89EB71;
	fma.rn.f64 	%fd108, %fd107, %fd104, 0d3F2A01A014761F65;
	fma.rn.f64 	%fd109, %fd108, %fd104, 0d3F56C16C1852B7AF;
	fma.rn.f64 	%fd110, %fd109, %fd104, 0d3F81111111122322;
	fma.rn.f64 	%fd111, %fd110, %fd104, 0d3FA55555555502A1;
	fma.rn.f64 	%fd112, %fd111, %fd104, 0d3FC5555555555511;
	fma.rn.f64 	%fd113, %fd112, %fd104, 0d3FE000000000000B;
	fma.rn.f64 	%fd114, %fd113, %fd104, 0d3FF0000000000000;
	fma.rn.f64 	%fd115, %fd114, %fd104, 0d3FF0000000000000;
	{
	.reg .b32 %temp; 
	mov.b64 	{%r26, %temp}, %fd115;
	}
	{
	.reg .b32 %temp; 
	mov.b64 	{%temp, %r27}, %fd115;
	}
	shl.b32 	%r51, %r25, 20;
	add.s32 	%r52, %r51, %r27;
	mov.b64 	%fd189, {%r26, %r52};
	{
	.reg .b32 %temp; 
	mov.b64 	{%temp, %r53}, %fd30;
	}
	mov.b32 	%f4, %r53;
	abs.f32 	%f3, %f4;
	setp.lt.f32 	%p9, %f3, 0f4086232B;
	@%p9 bra 	$L__BB0_24;
	setp.lt.f64 	%p10, %fd30, 0d0000000000000000;
	add.f64 	%fd116, %fd30, 0d7FF0000000000000;
	selp.f64 	%fd189, 0d0000000000000000, %fd116, %p10;
	setp.geu.f32 	%p11, %f3, 0f40874800;
	@%p11 bra 	$L__BB0_24;
	shr.u32 	%r54, %r25, 31;
	add.s32 	%r55, %r25, %r54;
	shr.s32 	%r56, %r55, 1;
	shl.b32 	%r57, %r56, 20;
	add.s32 	%r58, %r27, %r57;
	mov.b64 	%fd117, {%r26, %r58};
	sub.s32 	%r59, %r25, %r56;
	shl.b32 	%r60, %r59, 20;
	add.s32 	%r61, %r60, 1072693248;
	mov.b32 	%r62, 0;
	mov.b64 	%fd118, {%r62, %r61};
	mul.f64 	%fd189, %fd118, %fd117;
$L__BB0_24:
	add.f64 	%fd190, %fd190, %fd189;
	mul.wide.u32 	%rd44, %r94, 8;
	add.s64 	%rd45, %rd2, %rd44;
	ld.global.f64 	%fd119, [%rd45];
	fma.rn.f64 	%fd191, %fd189, %fd119, %fd191;
	add.s32 	%r94, %r94, 1;
	setp.ne.s32 	%p12, %r94, %r2;
	@%p12 bra 	$L__BB0_13;
$L__BB0_25:
	div.rn.f64 	%fd192, %fd191, %fd190;
$L__BB0_26:
	mul.wide.s32 	%rd49, %r1, 8;
	add.s64 	%rd50, %rd2, %rd49;
	st.global.f64 	[%rd50], %fd192;
$L__BB0_27:
	ret;

}


// ===== COMPILED SASS (sm_100) =====

	.target	sm_100

	.elftype	@"ET_EXEC"


//--------------------- .note.nv.tkinfo           --------------------------
	.section	.note.nv.tkinfo,"",@"SHT_NOTE"
	.sectionflags	@"SHF_NOTE_NV_TKINFO"
	.tkinfo
        /*0018*/ 	.word	0x00000002
        /*0030*/ 	.string	""
        /*0030*/ 	.string	"ptxas"
        /*0030*/ 	.string	"Cuda compilation tools, release 13.0, V13.0.88"
        /*0030*/ 	.string	"Build cuda_13.0.r13.0/compiler.36424714_0"
        /*0030*/ 	.string	"-arch sm_100 -m 64 "



//--------------------- .note.nv.cuinfo           --------------------------
	.section	.note.nv.cuinfo,"",@"SHT_NOTE"
	.sectionflags	@"SHF_NOTE_NV_CUINFO"
        /*0018*/ 	.short	0x0002
        /*001a*/ 	.short	0x0064
        /*001c*/ 	.short	0x0082
	.zero		2


//--------------------- .nv.info                  --------------------------
	.section	.nv.info,"",@"SHT_CUDA_INFO"
	.align	4


	//----- nvinfo : EIATTR_REGCOUNT
	.align		4
        /*0000*/ 	.byte	0x04, 0x2f
        /*0002*/ 	.short	(.L_1 - .L_0)
	.align		4
.L_0:
        /*0004*/ 	.word	index@(_Z9DenoisingPdS_iiid)
        /*0008*/ 	.word	0x00000020


	//----- nvinfo : EIATTR_FRAME_SIZE
	.align		4
.L_1:
        /*000c*/ 	.byte	0x04, 0x11
        /*000e*/ 	.short	(.L_3 - .L_2)
	.align		4
.L_2:
        /*0010*/ 	.word	index@($__internal_1_$__cuda_sm20_dsqrt_rn_f64_mediumpath_v1)
        /*0014*/ 	.word	0x00000000


	//----- nvinfo : EIATTR_FRAME_SIZE
	.align		4
.L_3:
        /*0018*/ 	.byte	0x04, 0x11
        /*001a*/ 	.short	(.L_5 - .L_4)
	.align		4
.L_4:
        /*001c*/ 	.word	index@($__internal_0_$__cuda_sm20_div_rn_f64_full)
        /*0020*/ 	.word	0x00000000


	//----- nvinfo : EIATTR_FRAME_SIZE
	.align		4
.L_5:
        /*0024*/ 	.byte	0x04, 0x11
        /*0026*/ 	.short	(.L_7 - .L_6)
	.align		4
.L_6:
        /*0028*/ 	.word	index@(_Z9DenoisingPdS_iiid)
        /*002c*/ 	.word	0x00000000


	//----- nvinfo : EIATTR_MIN_STACK_SIZE
	.align		4
.L_7:
        /*0030*/ 	.byte	0x04, 0x12
        /*0032*/ 	.short	(.L_9 - .L_8)
	.align		4
.L_8:
        /*0034*/ 	.word	index@(_Z9DenoisingPdS_iiid)
        /*0038*/ 	.word	0x00000000
.L_9:


//--------------------- .nv.compat                --------------------------
	.section	.nv.compat,"",@"SHT_CUDA_COMPAT_INFO"
	.align	4
        /*0000*/ 	.byte	0x02, 0x09, 0x00, 0x00, 0x02, 0x02, 0x01, 0x00, 0x02, 0x05, 0x05, 0x00, 0x03, 0x07, 0x01, 0x01
        /*0010*/ 	.byte	0x02, 0x03, 0x00, 0x00, 0x02, 0x06, 0x01, 0x00, 0x04, 0x0b, 0x08, 0x00, 0x01, 0x00, 0x00, 0x00
        /*0020*/ 	.byte	0x00, 0x00, 0x00, 0x00


//--------------------- .nv.info._Z9DenoisingPdS_iiid --------------------------
	.section	.nv.info._Z9DenoisingPdS_iiid,"",@"SHT_CUDA_INFO"
	.sectionflags	@""
	.align	4


	//----- nvinfo : EIATTR_CUDA_API_VERSION
	.align		4
        /*0000*/ 	.byte	0x04, 0x37
        /*0002*/ 	.short	(.L_11 - .L_10)
.L_10:
        /*0004*/ 	.word	0x00000082


	//----- nvinfo : EIATTR_KPARAM_INFO
	.align		4
.L_11:
        /*0008*/ 	.byte	0x04, 0x17
        /*000a*/ 	.short	(.L_13 - .L_12)
.L_12:
        /*000c*/ 	.word	0x00000000
        /*0010*/ 	.short	0x0005
        /*0012*/ 	.short	0x0020
        /*0014*/ 	.byte	0x00, 0xf0, 0x21, 0x00


	//----- nvinfo : EIATTR_KPARAM_INFO
	.align		4
.L_13:
        /*0018*/ 	.byte	0x04, 0x17
        /*001a*/ 	.short	(.L_15 - .L_14)
.L_14:
        /*001c*/ 	.word	0x00000000
        /*0020*/ 	.short	0x0004
        /*0022*/ 	.short	0x0018
        /*0024*/ 	.byte	0x00, 0xf0, 0x11, 0x00


	//----- nvinfo : EIATTR_KPARAM_INFO
	.align		4
.L_15:
        /*0028*/ 	.byte	0x04, 0x17
        /*002a*/ 	.short	(.L_17 - .L_16)
.L_16:
        /*002c*/ 	.word	0x00000000
        /*0030*/ 	.short	0x0003
        /*0032*/ 	.short	0x0014
        /*0034*/ 	.byte	0x00, 0xf0, 0x11, 0x00


	//----- nvinfo : EIATTR_KPARAM_INFO
	.align		4
.L_17:
        /*0038*/ 	.byte	0x04, 0x17
        /*003a*/ 	.short	(.L_19 - .L_18)
.L_18:
        /*003c*/ 	.word	0x00000000
        /*0040*/ 	.short	0x0002
        /*0042*/ 	.short	0x0010
        /*0044*/ 	.byte	0x00, 0xf0, 0x11, 0x00


	//----- nvinfo : EIATTR_KPARAM_INFO
	.align		4
.L_19:
        /*0048*/ 	.byte	0x04, 0x17
        /*004a*/ 	.short	(.L_21 - .L_20)
.L_20:
        /*004c*/ 	.word	0x00000000
        /*0050*/ 	.short	0x0001
        /*0052*/ 	.short	0x0008
        /*0054*/ 	.byte	0x00, 0xf5, 0x21, 0x00


	//----- nvinfo : EIATTR_KPARAM_INFO
	.align		4
.L_21:
        /*0058*/ 	.byte	0x04, 0x17
        /*005a*/ 	.short	(.L_23 - .L_22)
.L_22:
        /*005c*/ 	.word	0x00000000
        /*0060*/ 	.short	0x0000
        /*0062*/ 	.short	0x0000
        /*0064*/ 	.byte	0x00, 0xf5, 0x21, 0x00


	//----- nvinfo : EIATTR_SPARSE_MMA_MASK
	.align		4
.L_23:
        /*0068*/ 	.byte	0x03, 0x50
        /*006a*/ 	.short	0x0000


	//----- nvinfo : EIATTR_MAXREG_COUNT
	.align		4
        /*006c*/ 	.byte	0x03, 0x1b
        /*006e*/ 	.short	0x00ff


	//----- nvinfo : EIATTR_MERCURY_ISA_VERSION
	.align		4
        /*0070*/ 	.byte	0x03, 0x5f
        /*0072*/ 	.short	0x0101


	//----- nvinfo : EIATTR_VRC_CTA_INIT_COUNT
	.align		4
        /*0074*/ 	.byte	0x02, 0x4a
	.zero		1
	.zero		1


	//----- nvinfo : EIATTR_EXIT_INSTR_OFFSETS
	.align		4
        /*0078*/ 	.byte	0x04, 0x1c
        /*007a*/ 	.short	(.L_25 - .L_24)


	//   ....[0]....
.L_24:
        /*007c*/ 	.word	0x000000d0


	//   ....[1]....
        /*0080*/ 	.word	0x00002380


	//----- nvinfo : EIATTR_CRS_STACK_SIZE
	.align		4
.L_25:
        /*0084*/ 	.byte	0x04, 0x1e
        /*0086*/ 	.short	(.L_27 - .L_26)
.L_26:
        /*0088*/ 	.word	0x00000000


	//----- nvinfo : EIATTR_CBANK_PARAM_SIZE
	.align		4
.L_27:
        /*008c*/ 	.byte	0x03, 0x19
        /*008e*/ 	.short	0x0028


	//----- nvinfo : EIATTR_PARAM_CBANK
	.align		4
        /*0090*/ 	.byte	0x04, 0x0a
        /*0092*/ 	.short	(.L_29 - .L_28)
	.align		4
.L_28:
        /*0094*/ 	.word	index@(.nv.constant0._Z9DenoisingPdS_iiid)
        /*0098*/ 	.short	0x0380
        /*009a*/ 	.short	0x0028


	//----- nvinfo : EIATTR_SW_WAR
	.align		4
.L_29:
        /*009c*/ 	.byte	0x04, 0x36
        /*009e*/ 	.short	(.L_31 - .L_30)
.L_30:
        /*00a0*/ 	.word	0x00000008
.L_31:


//--------------------- .nv.callgraph             --------------------------
	.section	.nv.callgraph,"",@"SHT_CUDA_CALLGRAPH"
	.align	4
	.sectionentsize	8
	.align		4
        /*0000*/ 	.word	0x00000000
	.align		4
        /*0004*/ 	.word	0xffffffff
	.align		4
        /*0008*/ 	.word	0x00000000
	.align		4
        /*000c*/ 	.word	0xfffffffe
	.align		4
        /*0010*/ 	.word	0x00000000
	.align		4
        /*0014*/ 	.word	0xfffffffd
	.align		4
        /*0018*/ 	.word	0x00000000
	.align		4
        /*001c*/ 	.word	0xfffffffc


//--------------------- .text._Z9DenoisingPdS_iiid --------------------------
	.section	.text._Z9DenoisingPdS_iiid,"ax",@progbits
	.align	128
        .global         _Z9DenoisingPdS_iiid
        .type           _Z9DenoisingPdS_iiid,@function
        .size           _Z9DenoisingPdS_iiid,(.L_x_35 - _Z9DenoisingPdS_iiid)
        .other          _Z9DenoisingPdS_iiid,@"STO_CUDA_ENTRY STV_DEFAULT"
_Z9DenoisingPdS_iiid:
.text._Z9DenoisingPdS_iiid:
[----:B------:R-:W-:Y:S01]  /*0000*/  LDC R1, c[0x0][0x37c] ;  /* 0x0000df00ff017b82 */ /* 0x000fe20000000800 */
[----:B------:R-:W0:Y:S07]  /*0010*/  S2R R3, SR_TID.X ;  /* 0x0000000000037919 */ /* 0x000e2e0000002100 */
[----:B------:R-:W0:Y:S01]  /*0020*/  S2UR UR4, SR_CTAID.X ;  /* 0x00000000000479c3 */ /* 0x000e220000002500 */
[----:B------:R-:W1:Y:S01]  /*0030*/  LDCU.64 UR16, c[0x0][0x390] ;  /* 0x00007200ff1077ac */ /* 0x000e620008000a00 */
[----:B------:R-:W2:Y:S06]  /*0040*/  S2R R5, SR_TID.Y ;  /* 0x0000000000057919 */ /* 0x000eac0000002200 */
[----:B------:R-:W0:Y:S08]  /*0050*/  LDC R0, c[0x0][0x360] ;  /* 0x0000d800ff007b82 */ /* 0x000e300000000800 */
[----:B------:R-:W2:Y:S01]  /*0060*/  S2UR UR5, SR_CTAID.Y ;  /* 0x00000000000579c3 */ /* 0x000ea20000002600 */
[----:B-1----:R-:W-:-:S07]  /*0070*/  UIMAD UR6, UR16, UR17, URZ ;  /* 0x00000011100672a4 */ /* 0x002fce000f8e02ff */
[----:B------:R-:W2:Y:S01]  /*0080*/  LDC R2, c[0x0][0x364] ;  /* 0x0000d900ff027b82 */ /* 0x000ea20000000800 */
[----:B0-----:R-:W-:Y:S02]  /*0090*/  IMAD R0, R0, UR4, R3 ;  /* 0x0000000400007c24 */ /* 0x001fe4000f8e0203 */
[----:B--2---:R-:W-:-:S04]  /*00a0*/  IMAD R3, R2, UR5, R5 ;  /* 0x0000000502037c24 */ /* 0x004fc8000f8e0205 */
[----:B------:R-:W-:-:S05]  /*00b0*/  IMAD R0, R3, UR16, R0 ;  /* 0x0000001003007c24 */ /* 0x000fca000f8e0200 */
[----:B------:R-:W-:-:S13]  /*00c0*/  ISETP.GE.AND P0, PT, R0, UR6, PT ;  /* 0x0000000600007c0c */ /* 0x000fda000bf06270 */
[----:B------:R-:W-:Y:S05]  /*00d0*/  @P0 EXIT ;  /* 0x000000000000094d */ /* 0x000fea0003800000 */
[----:B------:R-:W-:Y:S01]  /*00e0*/  UISETP.GE.AND UP0, UPT, UR6, 0x1, UPT ;  /* 0x000000010600788c */ /* 0x000fe2000bf06270 */
[----:B------:R-:W-:Y:S01]  /*00f0*/  IMAD.MOV.U32 R2, RZ, RZ, 0x0 ;  /* 0x00000000ff027424 */ /* 0x000fe200078e00ff */
[----:B------:R-:W0:Y:S01]  /*0100*/  LDCU.64 UR14, c[0x0][0x358] ;  /* 0x00006b00ff0e77ac */ /* 0x000e220008000a00 */
[----:B------:R-:W-:-:S06]  /*0110*/  IMAD.MOV.U32 R3, RZ, RZ, 0x7ff80000 ;  /* 0x7ff80000ff037424 */ /* 0x000fcc00078e00ff */
[----:B------:R-:W-:Y:S05]  /*0120*/  BRA.U !UP0, `(.L_x_0) ;  /* 0x0000002108887547 */ /* 0x000fea000b800000 */
[----:B------:R-:W1:Y:S01]  /*0130*/  LDCU UR7, c[0x0][0x398] ;  /* 0x00007300ff0777ac */ /* 0x000e620008000800 */
[----:B------:R-:W-:Y:S02]  /*0140*/  UIMAD UR13, UR16, UR16, URZ ;  /* 0x00000010100d72a4 */ /* 0x000fe4000f8e02ff */
[----:B-1----:R-:W-:-:S09]  /*0150*/  UISETP.NE.AND UP0, UPT, UR7, URZ, UPT ;  /* 0x000000ff0700728c */ /* 0x002fd2000bf05270 */
[----:B------:R-:W-:Y:S05]  /*0160*/  BRA.U UP0, `(.L_x_1) ;  /* 0x0000000d00d07547 */ /* 0x000fea000b800000 */
[----:B------:R-:W-:Y:S01]  /*0170*/  UISETP.NE.AND UP0, UPT, UR6, 0x1, UPT ;  /* 0x000000010600788c */ /* 0x000fe2000bf05270 */
[----:B------:R-:W-:Y:S02]  /*0180*/  CS2R R12, SRZ ;  /* 0x00000000000c7805 */ /* 0x000fe4000001ff00 */
[----:B------:R-:W-:Y:S01]  /*0190*/  CS2R R10, SRZ ;  /* 0x00000000000a7805 */ /* 0x000fe2000001ff00 */
[----:B------:R-:W-:Y:S01]  /*01a0*/  UMOV UR4, URZ ;  /* 0x000000ff00047c82 */ /* 0x000fe20008000000 */
[----:B------:R-:W-:-:S04]  /*01b0*/  UMOV UR5, URZ ;  /* 0x000000ff00057c82 */ /* 0x000fc80008000000 */
[----:B------:R-:W-:Y:S05]  /*01c0*/  BRA.U !UP0, `(.L_x_2) ;  /* 0x00000009087c7547 */ /* 0x000fea000b800000 */
[----:B------:R-:W1:Y:S01]  /*01d0*/  LDCU.64 UR4, c[0x0][0x3a0] ;  /* 0x00007400ff0477ac */ /* 0x000e620008000a00 */
[----:B------:R-:W-:Y:S01]  /*01e0*/  IMAD.MOV.U32 R8, RZ, RZ, RZ ;  /* 0x000000ffff087224 */ /* 0x000fe200078e00ff */
[----:B------:R-:W-:Y:S01]  /*01f0*/  MOV R14, 0x240 ;  /* 0x00000240000e7802 */ /* 0x000fe20000000f00 */
[----:B------:R-:W-:Y:S02]  /*0200*/  IMAD.MOV.U32 R9, RZ, RZ, -0x80000000 ;  /* 0x80000000ff097424 */ /* 0x000fe400078e00ff */
[----:B-1----:R-:W-:Y:S01]  /*0210*/  IMAD.U32 R6, RZ, RZ, UR4 ;  /* 0x00000004ff067e24 */ /* 0x002fe2000f8e00ff */
[----:B------:R-:W-:-:S07]  /*0220*/  MOV R7, UR5 ;  /* 0x0000000500077c02 */ /* 0x000fce0008000f00 */
[----:B0-----:R-:W-:Y:S05]  /*0230*/  CALL.REL.NOINC `($__internal_0_$__cuda_sm20_div_rn_f64_full) ;  /* 0x0000002000547944 */ /* 0x001fea0003c00000 */
[----:B------:R-:W-:Y:S01]  /*0240*/  IMAD.MOV.U32 R4, RZ, RZ, 0x652b82fe ;  /* 0x652b82feff047424 */ /* 0x000fe200078e00ff */
[----:B------:R-:W-:Y:S01]  /*0250*/  MOV R9, R3 ;  /* 0x0000000300097202 */ /* 0x000fe20000000f00 */
[----:B------:R-:W-:Y:S01]  /*0260*/  IMAD.MOV.U32 R5, RZ, RZ, 0x3ff71547 ;  /* 0x3ff71547ff057424 */ /* 0x000fe200078e00ff */
[----:B------:R-:W-:Y:S01]  /*0270*/  UMOV UR4, 0xfefa39ef ;  /* 0xfefa39ef00047882 */ /* 0x000fe20000000000 */
[----:B------:R-:W-:Y:S01]  /*0280*/  IMAD.MOV.U32 R8, RZ, RZ, R2 ;  /* 0x000000ffff087224 */ /* 0x000fe200078e0002 */
[----:B------:R-:W-:Y:S01]  /*0290*/  UMOV UR5, 0x3fe62e42 ;  /* 0x3fe62e4200057882 */ /* 0x000fe20000000000 */
[----:B------:R-:W0:Y:S04]  /*02a0*/  LDCU.64 UR8, c[0x0][0x380] ;  /* 0x00007000ff0877ac */ /* 0x000e280008000a00 */
[----:B------:R-:W-:-:S02]  /*02b0*/  DFMA R2, R8, R4, 6.75539944105574400000e+15 ;  /* 0x433800000802742b */ /* 0x000fc40000000004 */
[----:B------:R-:W-:-:S06]  /*02c0*/  DSETP.GEU.AND P0, PT, R8, RZ, PT ;  /* 0x000000ff0800722a */ /* 0x000fcc0003f0e000 */
[----:B------:R-:W-:Y:S02]  /*02d0*/  DADD R6, R2, -6.75539944105574400000e+15 ;  /* 0xc338000002067429 */ /* 0x000fe40000000000 */
[----:B------:R-:W-:-:S04]  /*02e0*/  LEA.HI R3, R2, R2, RZ, 0x1 ;  /* 0x0000000202037211 */ /* 0x000fc800078f08ff */
[----:B------:R-:W-:Y:S02]  /*02f0*/  SHF.R.S32.HI R3, RZ, 0x1, R3 ;  /* 0x00000001ff037819 */ /* 0x000fe40000011403 */
[----:B------:R-:W-:Y:S01]  /*0300*/  DFMA R4, R6, -UR4, R8 ;  /* 0x8000000406047c2b */ /* 0x000fe20008000008 */
[----:B------:R-:W-:Y:S01]  /*0310*/  UMOV UR4, 0x3b39803f ;  /* 0x3b39803f00047882 */ /* 0x000fe20000000000 */
[----:B------:R-:W-:Y:S01]  /*0320*/  UMOV UR5, 0x3c7abc9e ;  /* 0x3c7abc9e00057882 */ /* 0x000fe20000000000 */
[----:B------:R-:W-:-:S05]  /*0330*/  IMAD.IADD R12, R2, 0x1, -R3 ;  /* 0x00000001020c7824 */ /* 0x000fca00078e0a03 */
[----:B------:R-:W-:Y:S01]  /*0340*/  DFMA R6, R6, -UR4, R4 ;  /* 0x8000000406067c2b */ /* 0x000fe20008000004 */
[----:B------:R-:W-:Y:S01]  /*0350*/  UMOV UR4, 0x69ce2bdf ;  /* 0x69ce2bdf00047882 */ /* 0x000fe20000000000 */
[----:B------:R-:W-:Y:S01]  /*0360*/  IMAD.MOV.U32 R4, RZ, RZ, -0x35dec16 ;  /* 0xfca213eaff047424 */ /* 0x000fe200078e00ff */
[----:B------:R-:W-:Y:S01]  /*0370*/  UMOV UR5, 0x3e5ade15 ;  /* 0x3e5ade1500057882 */ /* 0x000fe20000000000 */
[----:B------:R-:W-:Y:S01]  /*0380*/  IMAD.MOV.U32 R5, RZ, RZ, 0x3e928af3 ;  /* 0x3e928af3ff057424 */ /* 0x000fe200078e00ff */
[----:B------:R-:W-:Y:S01]  /*0390*/  LEA R13, R12, 0x3ff00000, 0x14 ;  /* 0x3ff000000c0d7811 */ /* 0x000fe200078ea0ff */
[----:B------:R-:W-:-:S04]  /*03a0*/  IMAD.MOV.U32 R12, RZ, RZ, RZ ;  /* 0x000000ffff0c7224 */ /* 0x000fc800078e00ff */
[----:B------:R-:W-:Y:S01]  /*03b0*/  DFMA R4, R6, UR4, R4 ;  /* 0x0000000406047c2b */ /* 0x000fe20008000004 */
[----:B------:R-:W-:Y:S01]  /*03c0*/  UMOV UR4, 0x62401315 ;  /* 0x6240131500047882 */ /* 0x000fe20000000000 */
[----:B------:R-:W-:-:S06]  /*03d0*/  UMOV UR5, 0x3ec71dee ;  /* 0x3ec71dee00057882 */ /* 0x000fcc0000000000 */
[----:B------:R-:W-:Y:S01]  /*03e0*/  DFMA R4, R6, R4, UR4 ;  /* 0x0000000406047e2b */ /* 0x000fe20008000004 */
        /* <DEDUP_REMOVED lines=20> */
[C---:B------:R-:W-:Y:S01]  /*0530*/  DFMA R4, R6.reuse, R4, UR4 ;  /* 0x0000000406047e2b */ /* 0x040fe20008000004 */
[----:B------:R-:W-:Y:S02]  /*0540*/  ULOP3.LUT UR4, UR6, 0x7ffffffe, URZ, 0xc0, !UPT ;  /* 0x7ffffffe06047892 */ /* 0x000fe4000f8ec0ff */
[----:B0-----:R-:W-:Y:S02]  /*0550*/  UIADD3 UR5, UP0, UPT, UR8, 0x8, URZ ;  /* 0x0000000808057890 */ /* 0x001fe4000ff1e0ff */
[----:B------:R-:W-:Y:S02]  /*0560*/  UIADD3 UR8, UPT, UPT, -UR4, URZ, URZ ;  /* 0x000000ff04087290 */ /* 0x000fe4000fffe1ff */
[----:B------:R-:W-:Y:S01]  /*0570*/  UIADD3.X UR7, UPT, UPT, URZ, UR9, URZ, UP0, !UPT ;  /* 0x00000009ff077290 */ /* 0x000fe200087fe4ff */
[----:B------:R-:W-:Y:S01]  /*0580*/  DFMA R4, R6, R4, 1 ;  /* 0x3ff000000604742b */ /* 0x000fe20000000004 */
[----:B------:R-:W-:-:S07]  /*0590*/  UISETP.GE.AND UP0, UPT, UR8, URZ, UPT ;  /* 0x000000ff0800728c */ /* 0x000fce000bf06270 */
[----:B------:R-:W-:Y:S02]  /*05a0*/  DFMA R6, R6, R4, 1 ;  /* 0x3ff000000606742b */ /* 0x000fe40000000004 */
[----:B------:R-:W-:-:S08]  /*05b0*/  DADD R4, R8, +INF ;  /* 0x7ff0000008047429 */ /* 0x000fd00000000000 */
[----:B------:R-:W-:Y:S01]  /*05c0*/  LEA R15, R3, R7, 0x14 ;  /* 0x00000007030f7211 */ /* 0x000fe200078ea0ff */
[----:B------:R-:W-:Y:S01]  /*05d0*/  IMAD.MOV.U32 R14, RZ, RZ, R6 ;  /* 0x000000ffff0e7224 */ /* 0x000fe200078e0006 */
[----:B------:R-:W-:Y:S01]  /*05e0*/  FSEL R4, R4, RZ, P0 ;  /* 0x000000ff04047208 */ /* 0x000fe20000000000 */
[----:B------:R-:W-:Y:S01]  /*05f0*/  IMAD R27, R2, 0x100000, R7 ;  /* 0x00100000021b7824 */ /* 0x000fe200078e0207 */
[----:B------:R-:W-:Y:S01]  /*0600*/  FSEL R5, R5, RZ, P0 ;  /* 0x000000ff05057208 */ /* 0x000fe20000000000 */
[----:B------:R-:W-:Y:S01]  /*0610*/  IMAD.U32 R3, RZ, RZ, UR7 ;  /* 0x00000007ff037e24 */ /* 0x000fe2000f8e00ff */
[----:B------:R-:W-:Y:S01]  /*0620*/  MOV R2, UR5 ;  /* 0x0000000500027c02 */ /* 0x000fe20008000f00 */
[----:B------:R-:W-:Y:S01]  /*0630*/  DMUL R14, R14, R12 ;  /* 0x0000000c0e0e7228 */ /* 0x000fe20000000000 */
[----:B------:R-:W-:Y:S01]  /*0640*/  CS2R R12, SRZ ;  /* 0x00000000000c7805 */ /* 0x000fe2000001ff00 */
[----:B------:R-:W-:Y:S09]  /*0650*/  BRA.U UP0, `(.L_x_3) ;  /* 0x00000005000c7547 */ /* 0x000ff2000b800000 */
[----:B------:R-:W-:Y:S02]  /*0660*/  UIADD3 UR5, UPT, UPT, -UR8, URZ, URZ ;  /* 0x000000ff08057290 */ /* 0x000fe4000fffe1ff */
[----:B------:R-:W-:Y:S02]  /*0670*/  UPLOP3.LUT UP0, UPT, UPT, UPT, UPT, 0x80, 0x8 ;  /* 0x000000000008789c */ /* 0x000fe40003f0f070 */
[----:B------:R-:W-:-:S09]  /*0680*/  UISETP.GT.AND UP1, UPT, UR5, 0x6, UPT ;  /* 0x000000060500788c */ /* 0x000fd2000bf24270 */
[----:B------:R-:W-:Y:S05]  /*0690*/  BRA.U !UP1, `(.L_x_4) ;  /* 0x0000000109907547 */ /* 0x000fea000b800000 */
[C---:B------:R-:W-:Y:S01]  /*06a0*/  FSETP.GEU.AND P0, PT, |R9|.reuse, 4.2275390625, PT ;  /* 0x408748000900780b */ /* 0x040fe20003f0e200 */
[----:B------:R-:W-:Y:S01]  /*06b0*/  UPLOP3.LUT UP0, UPT, UPT, UPT, UPT, 0x40, 0x4 ;  /* 0x000000000004789c */ /* 0x000fe20003f0e870 */
[----:B------:R-:W-:Y:S02]  /*06c0*/  FSETP.GEU.AND P1, PT, |R9|, 4.1917929649353027344, PT ;  /* 0x4086232b0900780b */ /* 0x000fe40003f2e200 */
[----:B------:R-:W-:Y:S02]  /*06d0*/  FSEL R17, R4, R14, P0 ;  /* 0x0000000e04117208 */ /* 0x000fe40000000000 */
[----:B------:R-:W-:Y:S02]  /*06e0*/  FSEL R18, R5, R15, P0 ;  /* 0x0000000f05127208 */ /* 0x000fe40000000000 */
[----:B------:R-:W-:Y:S02]  /*06f0*/  FSEL R16, R6, R17, !P1 ;  /* 0x0000001106107208 */ /* 0x000fe40004800000 */
[----:B------:R-:W-:-:S07]  /*0700*/  FSEL R17, R27, R18, !P1 ;  /* 0x000000121b117208 */ /* 0x000fce0004800000 */
.L_x_5:
[----:B------:R-:W2:Y:S04]  /*0710*/  LDG.E.64 R20, desc[UR14][R2.64+-0x8] ;  /* 0xfffff80e02147981 */ /* 0x000ea8000c1e1b00 */
[----:B------:R-:W3:Y:S04]  /*0720*/  LDG.E.64 R18, desc[UR14][R2.64] ;  /* 0x0000000e02127981 */ /* 0x000ee8000c1e1b00 */
[----:B------:R-:W4:Y:S04]  /*0730*/  LDG.E.64 R22, desc[UR14][R2.64+0x8] ;  /* 0x0000080e02167981 */ /* 0x000f28000c1e1b00 */
[----:B------:R-:W5:Y:S01]  /*0740*/  LDG.E.64 R24, desc[UR14][R2.64+0x10] ;  /* 0x0000100e02187981 */ /* 0x000f62000c1e1b00 */
[----:B------:R-:W-:-:S08]  /*0750*/  DADD R12, R16, R12 ;  /* 0x00000000100c7229 */ /* 0x000fd0000000000c */
[C---:B------:R-:W-:Y:S02]  /*0760*/  DADD R12, R16.reuse, R12 ;  /* 0x00000000100c7229 */ /* 0x040fe4000000000c */
[C---:B--2---:R-:W-:Y:S01]  /*0770*/  DFMA R10, R16.reuse, R20, R10 ;  /* 0x00000014100a722b */ /* 0x044fe2000000000a */
[----:B------:R-:W2:Y:S07]  /*0780*/  LDG.E.64 R20, desc[UR14][R2.64+0x18] ;  /* 0x0000180e02147981 */ /* 0x000eae000c1e1b00 */
[C---:B---3--:R-:W-:Y:S01]  /*0790*/  DFMA R10, R16.reuse, R18, R10 ;  /* 0x00000012100a722b */ /* 0x048fe2000000000a */
[----:B------:R-:W3:Y:S07]  /*07a0*/  LDG.E.64 R18, desc[UR14][R2.64+0x20] ;  /* 0x0000200e02127981 */ /* 0x000eee000c1e1b00 */
[----:B----4-:R-:W-:-:S02]  /*07b0*/  DFMA R22, R16, R22, R10 ;  /* 0x000000161016722b */ /* 0x010fc4000000000a */
[----:B------:R-:W4:Y:S06]  /*07c0*/  LDG.E.64 R10, desc[UR14][R2.64+0x28] ;  /* 0x0000280e020a7981 */ /* 0x000f2c000c1e1b00 */
[----:B-----5:R-:W-:Y:S02]  /*07d0*/  DFMA R24, R16, R24, R22 ;  /* 0x000000181018722b */ /* 0x020fe40000000016 */
[----:B------:R0:W5:Y:S01]  /*07e0*/  LDG.E.64 R22, desc[UR14][R2.64+0x30] ;  /* 0x0000300e02167981 */ /* 0x000162000c1e1b00 */
[----:B------:R-:W-:Y:S01]  /*07f0*/  DADD R12, R12, R16 ;  /* 0x000000000c0c7229 */ /* 0x000fe20000000010 */
[----:B------:R-:W-:-:S04]  /*0800*/  UIADD3 UR8, UPT, UPT, UR8, 0x8, URZ ;  /* 0x0000000808087890 */ /* 0x000fc8000fffe0ff */
[----:B------:R-:W-:-:S03]  /*0810*/  UISETP.GE.AND UP1, UPT, UR8, -0x6, UPT ;  /* 0xfffffffa0800788c */ /* 0x000fc6000bf26270 */
[----:B------:R-:W-:Y:S01]  /*0820*/  DADD R12, R16, R12 ;  /* 0x00000000100c7229 */ /* 0x000fe2000000000c */
[----:B0-----:R-:W-:-:S05]  /*0830*/  IADD3 R2, P0, PT, R2, 0x40, RZ ;  /* 0x0000004002027810 */ /* 0x001fca0007f1e0ff */
[----:B------:R-:W-:Y:S02]  /*0840*/  IMAD.X R3, RZ, RZ, R3, P0 ;  /* 0x000000ffff037224 */ /* 0x000fe400000e0603 */
[----:B------:R-:W-:-:S08]  /*0850*/  DADD R12, R12, R16 ;  /* 0x000000000c0c7229 */ /* 0x000fd00000000010 */
[----:B------:R-:W-:-:S08]  /*0860*/  DADD R12, R16, R12 ;  /* 0x00000000100c7229 */ /* 0x000fd0000000000c */
[----:B------:R-:W-:-:S08]  /*0870*/  DADD R12, R12, R16 ;  /* 0x000000000c0c7229 */ /* 0x000fd00000000010 */
[C---:B------:R-:W-:Y:S02]  /*0880*/  DADD R12, R16.reuse, R12 ;  /* 0x00000000100c7229 */ /* 0x040fe4000000000c */
[----:B--2---:R-:W-:-:S08]  /*0890*/  DFMA R20, R16, R20, R24 ;  /* 0x000000141014722b */ /* 0x004fd00000000018 */
[----:B---3--:R-:W-:-:S08]  /*08a0*/  DFMA R18, R16, R18, R20 ;  /* 0x000000121012722b */ /* 0x008fd00000000014 */
[----:B----4-:R-:W-:-:S08]  /*08b0*/  DFMA R10, R16, R10, R18 ;  /* 0x0000000a100a722b */ /* 0x010fd00000000012 */
[----:B-----5:R-:W-:Y:S01]  /*08c0*/  DFMA R10, R16, R22, R10 ;  /* 0x00000016100a722b */ /* 0x020fe2000000000a */
[----:B------:R-:W-:Y:S10]  /*08d0*/  BRA.U !UP1, `(.L_x_5) ;  /* 0xfffffffd098c7547 */ /* 0x000ff4000b83ffff */
.L_x_4:
[----:B------:R-:W-:-:S04]  /*08e0*/  UIADD3 UR5, UPT, UPT, -UR8, URZ, URZ ;  /* 0x000000ff08057290 */ /* 0x000fc8000fffe1ff */
[----:B------:R-:W-:-:S09]  /*08f0*/  UISETP.GT.AND UP1, UPT, UR5, 0x2, UPT ;  /* 0x000000020500788c */ /* 0x000fd2000bf24270 */
[----:B------:R-:W-:Y:S05]  /*0900*/  BRA.U !UP1, `(.L_x_6) ;  /* 0x0000000109587547 */ /* 0x000fea000b800000 */
[----:B------:R-:W2:Y:S04]  /*0910*/  LDG.E.64 R16, desc[UR14][R2.64+-0x8] ;  /* 0xfffff80e02107981 */ /* 0x000ea8000c1e1b00 */
[----:B------:R-:W3:Y:S04]  /*0920*/  LDG.E.64 R18, desc[UR14][R2.64] ;  /* 0x0000000e02127981 */ /* 0x000ee8000c1e1b00 */
[----:B------:R-:W4:Y:S04]  /*0930*/  LDG.E.64 R20, desc[UR14][R2.64+0x8] ;  /* 0x0000080e02147981 */ /* 0x000f28000c1e1b00 */
[----:B------:R0:W5:Y:S01]  /*0940*/  LDG.E.64 R22, desc[UR14][R2.64+0x10] ;  /* 0x0000100e02167981 */ /* 0x000162000c1e1b00 */
[C---:B------:R-:W-:Y:S01]  /*0950*/  FSETP.GEU.AND P0, PT, |R9|.reuse, 4.2275390625, PT ;  /* 0x408748000900780b */ /* 0x040fe20003f0e200 */
[----:B------:R-:W-:Y:S01]  /*0960*/  UIADD3 UR8, UPT, UPT, UR8, 0x4, URZ ;  /* 0x0000000408087890 */ /* 0x000fe2000fffe0ff */
[----:B------:R-:W-:Y:S01]  /*0970*/  FSETP.GEU.AND P1, PT, |R9|, 4.1917929649353027344, PT ;  /* 0x4086232b0900780b */ /* 0x000fe20003f2e200 */
[----:B------:R-:W-:Y:S01]  /*0980*/  UPLOP3.LUT UP0, UPT, UPT, UPT, UPT, 0x40, 0x4 ;  /* 0x000000000004789c */ /* 0x000fe20003f0e870 */
[----:B------:R-:W-:-:S02]  /*0990*/  FSEL R25, R4, R14, P0 ;  /* 0x0000000e04197208 */ /* 0x000fc40000000000 */
[----:B------:R-:W-:Y:S02]  /*09a0*/  FSEL R26, R5, R15, P0 ;  /* 0x0000000f051a7208 */ /* 0x000fe40000000000 */
[----:B------:R-:W-:Y:S02]  /*09b0*/  FSEL R24, R6, R25, !P1 ;  /* 0x0000001906187208 */ /* 0x000fe40004800000 */
[----:B------:R-:W-:Y:S02]  /*09c0*/  FSEL R25, R27, R26, !P1 ;  /* 0x0000001a1b197208 */ /* 0x000fe40004800000 */
[----:B0-----:R-:W-:-:S05]  /*09d0*/  IADD3 R2, P0, PT, R2, 0x20, RZ ;  /* 0x0000002002027810 */ /* 0x001fca0007f1e0ff */
[----:B------:R-:W-:Y:S01]  /*09e0*/  IMAD.X R3, RZ, RZ, R3, P0 ;  /* 0x000000ffff037224 */ /* 0x000fe200000e0603 */
[----:B--2---:R-:W-:Y:S02]  /*09f0*/  DFMA R16, R16, R24, R10 ;  /* 0x000000181010722b */ /* 0x004fe4000000000a */
[----:B------:R-:W-:-:S06]  /*0a00*/  DADD R10, R12, R24 ;  /* 0x000000000c0a7229 */ /* 0x000fcc0000000018 */
[----:B---3--:R-:W-:Y:S02]  /*0a10*/  DFMA R16, R18, R24, R16 ;  /* 0x000000181210722b */ /* 0x008fe40000000010 */
[----:B------:R-:W-:-:S06]  /*0a20*/  DADD R10, R10, R24 ;  /* 0x000000000a0a7229 */ /* 0x000fcc0000000018 */
[----:B----4-:R-:W-:Y:S02]  /*0a30*/  DFMA R16, R20, R24, R16 ;  /* 0x000000181410722b */ /* 0x010fe40000000010 */
[----:B------:R-:W-:-:S08]  /*0a40*/  DADD R10, R10, R24 ;  /* 0x000000000a0a7229 */ /* 0x000fd00000000018 */
[----:B------:R-:W-:Y:S02]  /*0a50*/  DADD R12, R10, R24 ;  /* 0x000000000a0c7229 */ /* 0x000fe40000000018 */
[----:B-----5:R-:W-:-:S11]  /*0a60*/  DFMA R10, R22, R24, R16 ;  /* 0x00000018160a722b */ /* 0x020fd60000000010 */
.L_x_6:
[----:B------:R-:W-:-:S09]  /*0a70*/  UISETP.NE.OR UP0, UPT, UR8, URZ, UP0 ;  /* 0x000000ff0800728c */ /* 0x000fd20008705670 */
[----:B------:R-:W-:Y:S05]  /*0a80*/  BRA.U !UP0, `(.L_x_7) ;  /* 0x0000000108487547 */ /* 0x000fea000b800000 */
.L_x_3:
[C---:B------:R-:W-:Y:S02]  /*0a90*/  FSETP.GEU.AND P1, PT, |R9|.reuse, 4.1917929649353027344, PT ;  /* 0x4086232b0900780b */ /* 0x040fe40003f2e200 */
[----:B------:R-:W-:-:S04]  /*0aa0*/  FSETP.GEU.AND P0, PT, |R9|, 4.2275390625, PT ;  /* 0x408748000900780b */ /* 0x000fc80003f0e200 */
[----:B------:R-:W-:-:S04]  /*0ab0*/  FSEL R7, R4, R14, P0 ;  /* 0x0000000e04077208 */ /* 0x000fc80000000000 */
[----:B------:R-:W-:-:S03]  /*0ac0*/  FSEL R26, R6, R7, !P1 ;  /* 0x00000007061a7208 */ /* 0x000fc60004800000 */
[----:B------:R-:W-:-:S07]  /*0ad0*/  @P1 FSEL R27, R5, R15, P0 ;  /* 0x0000000f051b1208 */ /* 0x000fce0000000000 */
.L_x_8:
[----:B------:R-:W-:Y:S01]  /*0ae0*/  MOV R6, R2 ;  /* 0x0000000200067202 */ /* 0x000fe20000000f00 */
[----:B------:R-:W-:-:S05]  /*0af0*/  IMAD.MOV.U32 R7, RZ, RZ, R3 ;  /* 0x000000ffff077224 */ /* 0x000fca00078e0003 */
[----:B------:R-:W2:Y:S04]  /*0b00*/  LDG.E.64 R2, desc[UR14][R6.64+-0x8] ;  /* 0xfffff80e06027981 */ /* 0x000ea8000c1e1b00 */
[----:B------:R-:W3:Y:S01]  /*0b10*/  LDG.E.64 R4, desc[UR14][R6.64] ;  /* 0x0000000e06047981 */ /* 0x000ee2000c1e1b00 */
[----:B------:R-:W-:Y:S01]  /*0b20*/  UIADD3 UR8, UPT, UPT, UR8, 0x2, URZ ;  /* 0x0000000208087890 */ /* 0x000fe2000fffe0ff */
[----:B------:R-:W-:-:S03]  /*0b30*/  DADD R12, R26, R12 ;  /* 0x000000001a0c7229 */ /* 0x000fc6000000000c */
[----:B------:R-:W-:-:S05]  /*0b40*/  UISETP.NE.AND UP0, UPT, UR8, URZ, UPT ;  /* 0x000000ff0800728c */ /* 0x000fca000bf05270 */
[C---:B------:R-:W-:Y:S02]  /*0b50*/  DADD R12, R26.reuse, R12 ;  /* 0x000000001a0c7229 */ /* 0x040fe4000000000c */
[----:B--2---:R-:W-:-:S08]  /*0b60*/  DFMA R2, R26, R2, R10 ;  /* 0x000000021a02722b */ /* 0x004fd0000000000a */
[----:B---3--:R-:W-:Y:S01]  /*0b70*/  DFMA R10, R26, R4, R2 ;  /* 0x000000041a0a722b */ /* 0x008fe20000000002 */
[----:B------:R-:W-:-:S05]  /*0b80*/  IADD3 R2, P0, PT, R6, 0x10, RZ ;  /* 0x0000001006027810 */ /* 0x000fca0007f1e0ff */
[----:B------:R-:W-:Y:S01]  /*0b90*/  IMAD.X R3, RZ, RZ, R7, P0 ;  /* 0x000000ffff037224 */ /* 0x000fe200000e0607 */
[----:B------:R-:W-:Y:S07]  /*0ba0*/  BRA.U UP0, `(.L_x_8) ;  /* 0xfffffffd00cc7547 */ /* 0x000fee000b83ffff */
.L_x_7:
[----:B------:R-:W-:-:S05]  /*0bb0*/  UMOV UR5, URZ ;  /* 0x000000ff00057c82 */ /* 0x000fca0008000000 */
.L_x_2:
[----:B------:R-:W-:-:S04]  /*0bc0*/  ULOP3.LUT UR7, UR6, 0x1, URZ, 0xc0, !UPT ;  /* 0x0000000106077892 */ /* 0x000fc8000f8ec0ff */
[----:B------:R-:W-:-:S09]  /*0bd0*/  UISETP.NE.U32.AND UP0, UPT, UR7, 0x1, UPT ;  /* 0x000000010700788c */ /* 0x000fd2000bf05070 */
[----:B------:R-:W-:Y:S05]  /*0be0*/  BRA.U UP0, `(.L_x_9) ;  /* 0x0000001500807547 */ /* 0x000fea000b800000 */
[----:B------:R-:W1:Y:S01]  /*0bf0*/  LDCU.64 UR8, c[0x0][0x3a0] ;  /* 0x00007400ff0877ac */ /* 0x000e620008000a00 */
[----:B------:R-:W-:Y:S01]  /*0c00*/  IMAD.MOV.U32 R8, RZ, RZ, RZ ;  /* 0x000000ffff087224 */ /* 0x000fe200078e00ff */
[----:B------:R-:W-:Y:S01]  /*0c10*/  MOV R14, 0xc60 ;  /* 0x00000c60000e7802 */ /* 0x000fe20000000f00 */
[----:B------:R-:W-:Y:S01]  /*0c20*/  IMAD.MOV.U32 R9, RZ, RZ, -0x80000000 ;  /* 0x80000000ff097424 */ /* 0x000fe200078e00ff */
[----:B-1----:R-:W-:Y:S01]  /*0c30*/  MOV R6, UR8 ;  /* 0x0000000800067c02 */ /* 0x002fe20008000f00 */
[----:B------:R-:W-:-:S07]  /*0c40*/  IMAD.U32 R7, RZ, RZ, UR9 ;  /* 0x00000009ff077e24 */ /* 0x000fce000f8e00ff */
[----:B0-----:R-:W-:Y:S05]  /*0c50*/  CALL.REL.NOINC `($__internal_0_$__cuda_sm20_div_rn_f64_full) ;  /* 0x0000001400cc7944 */ /* 0x001fea0003c00000 */
[----:B------:R-:W-:Y:S01]  /*0c60*/  IMAD.MOV.U32 R4, RZ, RZ, 0x652b82fe ;  /* 0x652b82feff047424 */ /* 0x000fe200078e00ff */
[----:B------:R-:W-:Y:S01]  /*0c70*/  MOV R5, 0x3ff71547 ;  /* 0x3ff7154700057802 */ /* 0x000fe20000000f00 */
[----:B------:R-:W-:Y:S01]  /*0c80*/  UMOV UR8, 0xfefa39ef ;  /* 0xfefa39ef00087882 */ /* 0x000fe20000000000 */
[----:B------:R-:W-:Y:S01]  /*0c90*/  UMOV UR9, 0x3fe62e42 ;  /* 0x3fe62e4200097882 */ /* 0x000fe20000000000 */
[----:B------:R-:W-:Y:S01]  /*0ca0*/  FSETP.GEU.AND P0, PT, |R3|, 4.1917929649353027344, PT ;  /* 0x4086232b0300780b */ /* 0x000fe20003f0e200 */
[----:B------:R-:W-:Y:S02]  /*0cb0*/  BSSY.RECONVERGENT B0, `(.L_x_10) ;  /* 0x0000036000007945 */ /* 0x000fe40003800200 */
[----:B------:R-:W-:-:S08]  /*0cc0*/  DFMA R4, R2, R4, 6.75539944105574400000e+15 ;  /* 0x433800000204742b */ /* 0x000fd00000000004 */
[----:B------:R-:W-:-:S08]  /*0cd0*/  DADD R6, R4, -6.75539944105574400000e+15 ;  /* 0xc338000004067429 */ /* 0x000fd00000000000 */
[----:B------:R-:W-:Y:S01]  /*0ce0*/  DFMA R8, R6, -UR8, R2 ;  /* 0x8000000806087c2b */ /* 0x000fe20008000002 */
[----:B------:R-:W-:Y:S01]  /*0cf0*/  UMOV UR8, 0x3b39803f ;  /* 0x3b39803f00087882 */ /* 0x000fe20000000000 */
[----:B------:R-:W-:-:S06]  /*0d00*/  UMOV UR9, 0x3c7abc9e ;  /* 0x3c7abc9e00097882 */ /* 0x000fcc0000000000 */
[----:B------:R-:W-:Y:S01]  /*0d10*/  DFMA R6, R6, -UR8, R8 ;  /* 0x8000000806067c2b */ /* 0x000fe20008000008 */
[----:B------:R-:W-:Y:S01]  /*0d20*/  UMOV UR8, 0x69ce2bdf ;  /* 0x69ce2bdf00087882 */ /* 0x000fe20000000000 */
[----:B------:R-:W-:Y:S01]  /*0d30*/  IMAD.MOV.U32 R8, RZ, RZ, -0x35dec16 ;  /* 0xfca213eaff087424 */ /* 0x000fe200078e00ff */
[----:B------:R-:W-:Y:S01]  /*0d40*/  UMOV UR9, 0x3e5ade15 ;  /* 0x3e5ade1500097882 */ /* 0x000fe20000000000 */
[----:B------:R-:W-:-:S06]  /*0d50*/  IMAD.MOV.U32 R9, RZ, RZ, 0x3e928af3 ;  /* 0x3e928af3ff097424 */ /* 0x000fcc00078e00ff */
        /* <DEDUP_REMOVED lines=24> */
[----:B------:R-:W-:-:S08]  /*0ee0*/  DFMA R8, R6, R8, UR8 ;  /* 0x0000000806087e2b */ /* 0x000fd00008000008 */
[----:B------:R-:W-:-:S08]  /*0ef0*/  DFMA R8, R6, R8, 1 ;  /* 0x3ff000000608742b */ /* 0x000fd00000000008 */
[----:B------:R-:W-:-:S10]  /*0f00*/  DFMA R8, R6, R8, 1 ;  /* 0x3ff000000608742b */ /* 0x000fd40000000008 */
[----:B------:R-:W-:Y:S01]  /*0f10*/  IMAD R7, R4, 0x100000, R9 ;  /* 0x0010000004077824 */ /* 0x000fe200078e0209 */
[----:B------:R-:W-:Y:S01]  /*0f20*/  MOV R6, R8 ;  /* 0x0000000800067202 */ /* 0x000fe20000000f00 */
[----:B------:R-:W-:Y:S06]  /*0f30*/  @!P0 BRA `(.L_x_11) ;  /* 0x0000000000348947 */ /* 0x000fec0003800000 */
[----:B------:R-:W-:Y:S01]  /*0f40*/  FSETP.GEU.AND P1, PT, |R3|, 4.2275390625, PT ;  /* 0x408748000300780b */ /* 0x000fe20003f2e200 */
[C---:B------:R-:W-:Y:S02]  /*0f50*/  DADD R6, R2.reuse, +INF ;  /* 0x7ff0000002067429 */ /* 0x040fe40000000000 */
[----:B------:R-:W-:-:S08]  /*0f60*/  DSETP.GEU.AND P0, PT, R2, RZ, PT ;  /* 0x000000ff0200722a */ /* 0x000fd00003f0e000 */
[----:B------:R-:W-:Y:S02]  /*0f70*/  FSEL R6, R6, RZ, P0 ;  /* 0x000000ff06067208 */ /* 0x000fe40000000000 */
[----:B------:R-:W-:Y:S01]  /*0f80*/  @!P1 LEA.HI R5, R4, R4, RZ, 0x1 ;  /* 0x0000000404059211 */ /* 0x000fe200078f08ff */
[----:B------:R-:W-:Y:S01]  /*0f90*/  @!P1 IMAD.MOV.U32 R2, RZ, RZ, R8 ;  /* 0x000000ffff029224 */ /* 0x000fe200078e0008 */
[----:B------:R-:W-:Y:S02]  /*0fa0*/  FSEL R7, R7, RZ, P0 ;  /* 0x000000ff07077208 */ /* 0x000fe40000000000 */
[----:B------:R-:W-:-:S05]  /*0fb0*/  @!P1 SHF.R.S32.HI R5, RZ, 0x1, R5 ;  /* 0x00000001ff059819 */ /* 0x000fca0000011405 */
[----:B------:R-:W-:Y:S02]  /*0fc0*/  @!P1 IMAD.IADD R4, R4, 0x1, -R5 ;  /* 0x0000000104049824 */ /* 0x000fe400078e0a05 */
[----:B------:R-:W-:-:S03]  /*0fd0*/  @!P1 IMAD R3, R5, 0x100000, R9 ;  /* 0x0010000005039824 */ /* 0x000fc600078e0209 */
[----:B------:R-:W-:Y:S02]  /*0fe0*/  @!P1 LEA R5, R4, 0x3ff00000, 0x14 ;  /* 0x3ff0000004059811 */ /* 0x000fe400078ea0ff */
[----:B------:R-:W-:-:S06]  /*0ff0*/  @!P1 MOV R4, RZ ;  /* 0x000000ff00049202 */ /* 0x000fcc0000000f00 */
[----:B------:R-:W-:-:S11]  /*1000*/  @!P1 DMUL R6, R2, R4 ;  /* 0x0000000402069228 */ /* 0x000fd60000000000 */
.L_x_11:
[----:B------:R-:W-:Y:S05]  /*1010*/  BSYNC.RECONVERGENT B0 ;  /* 0x0000000000007941 */ /* 0x000fea0003800200 */
.L_x_10:
[----:B------:R-:W0:Y:S02]  /*1020*/  LDCU.64 UR8, c[0x0][0x380] ;  /* 0x00007000ff0877ac */ /* 0x000e240008000a00 */
[----:B0-----:R-:W-:-:S04]  /*1030*/  ULEA UR7, UP0, UR4, UR8, 0x3 ;  /* 0x0000000804077291 */ /* 0x001fc8000f8018ff */
[----:B------:R-:W-:Y:S02]  /*1040*/  ULEA.HI.X UR4, UR4, UR9, UR5, 0x3, UP0 ;  /* 0x0000000904047291 */ /* 0x000fe400080f1c05 */
[----:B------:R-:W-:-:S04]  /*1050*/  IMAD.U32 R2, RZ, RZ, UR7 ;  /* 0x00000007ff027e24 */ /* 0x000fc8000f8e00ff */
[----:B------:R-:W-:-:S06]  /*1060*/  IMAD.U32 R3, RZ, RZ, UR4 ;  /* 0x00000004ff037e24 */ /* 0x000fcc000f8e00ff */
[----:B------:R-:W2:Y:S01]  /*1070*/  LDG.E.64 R2, desc[UR14][R2.64] ;  /* 0x0000000e02027981 */ /* 0x000ea2000c1e1b00 */
[----:B------:R-:W-:Y:S02]  /*1080*/  DADD R12, R12, R6 ;  /* 0x000000000c0c7229 */ /* 0x000fe40000000006 */
[----:B--2---:R-:W-:Y:S01]  /*1090*/  DFMA R10, R2, R6, R10 ;  /* 0x00000006020a722b */ /* 0x004fe2000000000a */
[----:B------:R-:W-:Y:S10]  /*10a0*/  BRA `(.L_x_9) ;  /* 0x0000001000507947 */ /* 0x000ff40003800000 */
.L_x_1:
[----:B------:R-:W-:Y:S01]  /*10b0*/  UIMAD UR7, UR7, UR7, URZ ;  /* 0x00000007070772a4 */ /* 0x000fe2000f8e02ff */
[----:B------:R-:W-:Y:S02]  /*10c0*/  CS2R R12, SRZ ;  /* 0x00000000000c7805 */ /* 0x000fe4000001ff00 */
[----:B------:R-:W-:Y:S01]  /*10d0*/  CS2R R10, SRZ ;  /* 0x00000000000a7805 */ /* 0x000fe2000001ff00 */
[----:B------:R-:W-:Y:S01]  /*10e0*/  UMOV UR4, URZ ;  /* 0x000000ff00047c82 */ /* 0x000fe20008000000 */
[----:B------:R-:W-:-:S04]  /*10f0*/  UISETP.LT.U32.AND UP0, UPT, UR7, 0x1, UPT ;  /* 0x000000010700788c */ /* 0x000fc8000bf01070 */
[----:B------:R-:W-:-:S04]  /*1100*/  USEL UR17, UR7, 0x1, !UP0 ;  /* 0x0000000107117887 */ /* 0x000fc8000c000000 */
[----:B------:R-:W-:Y:S02]  /*1110*/  ULOP3.LUT UR8, UR17, 0xfffffff8, URZ, 0xc0, !UPT ;  /* 0xfffffff811087892 */ /* 0x000fe4000f8ec0ff */
[----:B------:R-:W-:Y:S02]  /*1120*/  ULOP3.LUT UR18, UR17, 0x5, URZ, 0xc0, !UPT ;  /* 0x0000000511127892 */ /* 0x000fe4000f8ec0ff */
[----:B------:R-:W-:-:S12]  /*1130*/  UIADD3 UR9, UPT, UPT, -UR8, URZ, URZ ;  /* 0x000000ff08097290 */ /* 0x000fd8000fffe1ff */
.L_x_22:
[----:B------:R-:W-:Y:S01]  /*1140*/  UISETP.GE.U32.AND UP0, UPT, UR7, 0x8, UPT ;  /* 0x000000080700788c */ /* 0x000fe2000bf06070 */
[----:B------:R-:W-:Y:S01]  /*1150*/  CS2R R22, SRZ ;  /* 0x0000000000167805 */ /* 0x000fe2000001ff00 */
[----:B------:R-:W-:-:S07]  /*1160*/  UMOV UR5, URZ ;  /* 0x000000ff00057c82 */ /* 0x000fce0008000000 */
[----:B------:R-:W-:Y:S05]  /*1170*/  BRA.U !UP0, `(.L_x_12) ;  /* 0x00000005084c7547 */ /* 0x000fea000b800000 */
[----:B------:R-:W-:Y:S01]  /*1180*/  IMAD.MOV.U32 R18, RZ, RZ, R0 ;  /* 0x000000ffff127224 */ /* 0x000fe200078e0000 */
[----:B------:R-:W-:Y:S01]  /*1190*/  CS2R R22, SRZ ;  /* 0x0000000000167805 */ /* 0x000fe2000001ff00 */
[----:B------:R-:W1:Y:S01]  /*11a0*/  LDCU.64 UR20, c[0x0][0x388] ;  /* 0x00007100ff1477ac */ /* 0x000e620008000a00 */
[----:B------:R-:W-:Y:S01]  /*11b0*/  UMOV UR5, UR4 ;  /* 0x0000000400057c82 */ /* 0x000fe20008000000 */
[----:B------:R-:W-:-:S05]  /*11c0*/  UMOV UR12, UR9 ;  /* 0x00000009000c7c82 */ /* 0x000fca0008000000 */
.L_x_13:
[----:B------:R-:W-:Y:S01]  /*11d0*/  HFMA2 R3, -RZ, RZ, 0, 4.76837158203125e-07 ;  /* 0x00000008ff037431 */ /* 0x000fe200000001ff */
[----:B-1----:R-:W-:Y:S01]  /*11e0*/  UIMAD.WIDE UR10, UR5, 0x8, UR20 ;  /* 0x00000008050a78a5 */ /* 0x002fe2000f8e0214 */
[----:B------:R-:W-:-:S05]  /*11f0*/  IMAD.U32 R15, RZ, RZ, UR13 ;  /* 0x0000000dff0f7e24 */ /* 0x000fca000f8e00ff */
[----:B------:R-:W-:Y:S02]  /*1200*/  IMAD.U32 R24, RZ, RZ, UR10 ;  /* 0x0000000aff187e24 */ /* 0x000fe4000f8e00ff */
[----:B------:R-:W-:Y:S01]  /*1210*/  IMAD.U32 R25, RZ, RZ, UR11 ;  /* 0x0000000bff197e24 */ /* 0x000fe2000f8e00ff */
[----:B------:R-:W-:Y:S01]  /*1220*/  UIMAD.WIDE UR10, UR13, 0x8, UR10 ;  /* 0x000000080d0a78a5 */ /* 0x000fe2000f8e020a */
[----:B------:R-:W-:-:S04]  /*1230*/  IMAD.WIDE R2, R18, R3, UR20 ;  /* 0x0000001412027e25 */ /* 0x000fc8000f8e0203 */
[----:B0-----:R-:W2:Y:S01]  /*1240*/  LDG.E.64 R24, desc[UR14][R24.64] ;  /* 0x0000000e18187981 */ /* 0x001ea2000c1e1b00 */
[----:B------:R-:W-:Y:S01]  /*1250*/  MOV R20, UR10 ;  /* 0x0000000a00147c02 */ /* 0x000fe20008000f00 */
[----:B------:R-:W-:Y:S02]  /*1260*/  IMAD.U32 R21, RZ, RZ, UR11 ;  /* 0x0000000bff157e24 */ /* 0x000fe4000f8e00ff */
[----:B------:R0:W2:Y:S01]  /*1270*/  LDG.E.64 R26, desc[UR14][R2.64] ;  /* 0x0000000e021a7981 */ /* 0x0000a2000c1e1b00 */
[----:B------:R-:W-:Y:S01]  /*1280*/  IMAD.WIDE R14, R15, 0x8, R2 ;  /* 0x000000080f0e7825 */ /* 0x000fe200078e0202 */
[----:B------:R-:W-:Y:S02]  /*1290*/  UIMAD.WIDE UR10, UR13, 0x8, UR10 ;  /* 0x000000080d0a78a5 */ /* 0x000fe4000f8e020a */
[----:B------:R-:W3:Y:S01]  /*12a0*/  LDG.E.64 R20, desc[UR14][R20.64] ;  /* 0x0000000e14147981 */ /* 0x000ee2000c1e1b00 */
[----:B------:R-:W-:-:S03]  /*12b0*/  IMAD.U32 R29, RZ, RZ, UR13 ;  /* 0x0000000dff1d7e24 */ /* 0x000fc6000f8e00ff */
[----:B------:R-:W3:Y:S01]  /*12c0*/  LDG.E.64 R8, desc[UR14][R14.64] ;  /* 0x0000000e0e087981 */ /* 0x000ee2000c1e1b00 */
[----:B------:R-:W-:Y:S01]  /*12d0*/  IMAD.U32 R4, RZ, RZ, UR10 ;  /* 0x0000000aff047e24 */ /* 0x000fe2000f8e00ff */
[----:B------:R-:W-:Y:S01]  /*12e0*/  MOV R5, UR11 ;  /* 0x0000000b00057c02 */ /* 0x000fe20008000f00 */
[----:B------:R-:W-:Y:S01]  /*12f0*/  IMAD.WIDE R28, R29, 0x8, R14 ;  /* 0x000000081d1c7825 */ /* 0x000fe200078e020e */
[----:B------:R-:W-:-:S04]  /*1300*/  UIMAD.WIDE UR10, UR13, 0x8, UR10 ;  /* 0x000000080d0a78a5 */ /* 0x000fc8000f8e020a */
[----:B------:R-:W4:Y:S04]  /*1310*/  LDG.E.64 R4, desc[UR14][R4.64] ;  /* 0x0000000e04047981 */ /* 0x000f28000c1e1b00 */
[----:B------:R1:W4:Y:S01]  /*1320*/  LDG.E.64 R6, desc[UR14][R28.64] ;  /* 0x0000000e1c067981 */ /* 0x000322000c1e1b00 */
[----:B0-----:R-:W-:Y:S02]  /*1330*/  IMAD.U32 R3, RZ, RZ, UR13 ;  /* 0x0000000dff037e24 */ /* 0x001fe4000f8e00ff */
[----:B------:R-:W-:Y:S02]  /*1340*/  IMAD.U32 R16, RZ, RZ, UR10 ;  /* 0x0000000aff107e24 */ /* 0x000fe4000f8e00ff */
[----:B------:R-:W-:Y:S02]  /*1350*/  IMAD.U32 R17, RZ, RZ, UR11 ;  /* 0x0000000bff117e24 */ /* 0x000fe4000f8e00ff */
[----:B------:R-:W-:-:S04]  /*1360*/  IMAD.WIDE R2, R3, 0x8, R28 ;  /* 0x0000000803027825 */ /* 0x000fc800078e021c */
[----:B------:R-:W5:Y:S04]  /*1370*/  LDG.E.64 R16, desc[UR14][R16.64] ;  /* 0x0000000e10107981 */ /* 0x000f68000c1e1b00 */
[----:B------:R-:W5:Y:S01]  /*1380*/  LDG.E.64 R14, desc[UR14][R2.64] ;  /* 0x0000000e020e7981 */ /* 0x000f62000c1e1b00 */
[----:B------:R-:W-:Y:S02]  /*1390*/  UIMAD.WIDE UR10, UR13, 0x8, UR10 ;  /* 0x000000080d0a78a5 */ /* 0x000fe4000f8e020a */
[----:B------:R-:W-:-:S05]  /*13a0*/  MOV R19, UR13 ;  /* 0x0000000d00137c02 */ /* 0x000fca0008000f00 */
[----:B-1----:R-:W-:-:S05]  /*13b0*/  IMAD.WIDE R28, R19, 0x8, R2 ;  /* 0x00000008131c7825 */ /* 0x002fca00078e0202 */
[----:B------:R-:W5:Y:S01]  /*13c0*/  LDG.E.64 R2, desc[UR14][R28.64] ;  /* 0x0000000e1c027981 */ /* 0x000f62000c1e1b00 */
[----:B--2---:R-:W-:-:S08]  /*13d0*/  DADD R24, R26, -R24 ;  /* 0x000000001a187229 */ /* 0x004fd00000000818 */
[----:B------:R-:W-:Y:S02]  /*13e0*/  DFMA R22, R24, R24, R22 ;  /* 0x000000181816722b */ /* 0x000fe40000000016 */
[----:B---3--:R-:W-:Y:S01]  /*13f0*/  DADD R20, R8, -R20 ;  /* 0x0000000008147229 */ /* 0x008fe20000000814 */
[----:B------:R-:W-:Y:S02]  /*1400*/  IMAD.U32 R25, RZ, RZ, UR13 ;  /* 0x0000000dff197e24 */ /* 0x000fe4000f8e00ff */
[----:B------:R-:W-:Y:S02]  /*1410*/  IMAD.U32 R8, RZ, RZ, UR10 ;  /* 0x0000000aff087e24 */ /* 0x000fe4000f8e00ff */
[----:B------:R-:W-:Y:S01]  /*1420*/  IMAD.U32 R9, RZ, RZ, UR11 ;  /* 0x0000000bff097e24 */ /* 0x000fe2000f8e00ff */
[----:B------:R-:W-:Y:S02]  /*1430*/  UIMAD.WIDE UR10, UR13, 0x8, UR10 ;  /* 0x000000080d0a78a5 */ /* 0x000fe4000f8e020a */
[----:B------:R-:W-:-:S02]  /*1440*/  DFMA R20, R20, R20, R22 ;  /* 0x000000141414722b */ /* 0x000fc40000000016 */
[----:B----4-:R-:W-:Y:S01]  /*1450*/  DADD R22, R6, -R4 ;  /* 0x0000000006167229 */ /* 0x010fe20000000804 */
[----:B------:R-:W2:Y:S01]  /*1460*/  LDG.E.64 R8, desc[UR14][R8.64] ;  /* 0x0000000e08087981 */ /* 0x000ea2000c1e1b00 */
[----:B------:R-:W-:Y:S01]  /*1470*/  MOV R4, UR10 ;  /* 0x0000000a00047c02 */ /* 0x000fe20008000f00 */
[----:B------:R-:W-:Y:S01]  /*1480*/  IMAD.U32 R5, RZ, RZ, UR11 ;  /* 0x0000000bff057e24 */ /* 0x000fe2000f8e00ff */
[----:B------:R-:W-:Y:S01]  /*1490*/  UIMAD.WIDE UR10, UR13, 0x8, UR10 ;  /* 0x000000080d0a78a5 */ /* 0x000fe2000f8e020a */
[----:B------:R-:W-:-:S04]  /*14a0*/  IMAD.WIDE R24, R25, 0x8, R28 ;  /* 0x0000000819187825 */ /* 0x000fc800078e021c */
[----:B------:R-:W-:Y:S01]  /*14b0*/  IMAD.U32 R27, RZ, RZ, UR13 ;  /* 0x0000000dff1b7e24 */ /* 0x000fe2000f8e00ff */
[----:B------:R-:W3:Y:S01]  /*14c0*/  LDG.E.64 R4, desc[UR14][R4.64] ;  /* 0x0000000e04047981 */ /* 0x000ee2000c1e1b00 */
[----:B------:R-:W-:-:S03]  /*14d0*/  DFMA R20, R22, R22, R20 ;  /* 0x000000161614722b */ /* 0x000fc60000000014 */
[----:B------:R0:W3:Y:S01]  /*14e0*/  LDG.E.64 R6, desc[UR14][R24.64] ;  /* 0x0000000e18067981 */ /* 0x0000e2000c1e1b00 */
[----:B------:R-:W-:Y:S01]  /*14f0*/  IMAD.U32 R22, RZ, RZ, UR10 ;  /* 0x0000000aff167e24 */ /* 0x000fe2000f8e00ff */
[----:B------:R-:W-:Y:S01]  /*1500*/  MOV R23, UR11 ;  /* 0x0000000b00177c02 */ /* 0x000fe20008000f00 */
[----:B------:R-:W-:Y:S01]  /*1510*/  IMAD.WIDE R26, R27, 0x8, R24 ;  /* 0x000000081b1a7825 */ /* 0x000fe200078e0218 */
[----:B------:R-:W-:Y:S01]  /*1520*/  UIMAD.WIDE UR10, UR13, 0x8, UR10 ;  /* 0x000000080d0a78a5 */ /* 0x000fe2000f8e020a */
[----:B-----5:R-:W-:-:S03]  /*1530*/  DADD R14, R14, -R16 ;  /* 0x000000000e0e7229 */ /* 0x020fc60000000810 */
[----:B------:R-:W4:Y:S01]  /*1540*/  LDG.E.64 R22, desc[UR14][R22.64] ;  /* 0x0000000e16167981 */ /* 0x000f22000c1e1b00 */
[----:B0-----:R-:W-:-:S03]  /*1550*/  IMAD.WIDE R24, R19, 0x8, R26 ;  /* 0x0000000813187825 */ /* 0x001fc600078e021a */
[----:B------:R-:W4:Y:S01]  /*1560*/  LDG.E.64 R16, desc[UR14][R26.64] ;  /* 0x0000000e1a107981 */ /* 0x000f22000c1e1b00 */
[----:B------:R-:W-:Y:S02]  /*1570*/  IMAD.U32 R28, RZ, RZ, UR10 ;  /* 0x0000000aff1c7e24 */ /* 0x000fe4000f8e00ff */
[----:B------:R-:W-:Y:S01]  /*1580*/  IMAD.U32 R29, RZ, RZ, UR11 ;  /* 0x0000000bff1d7e24 */ /* 0x000fe2000f8e00ff */
[----:B------:R-:W5:Y:S05]  /*1590*/  LDG.E.64 R24, desc[UR14][R24.64] ;  /* 0x0000000e18187981 */ /* 0x000f6a000c1e1b00 */
[----:B------:R-:W5:Y:S01]  /*15a0*/  LDG.E.64 R28, desc[UR14][R28.64] ;  /* 0x0000000e1c1c7981 */ /* 0x000f62000c1e1b00 */
[----:B------:R-:W-:Y:S01]  /*15b0*/  DFMA R20, R14, R14, R20 ;  /* 0x0000000e0e14722b */ /* 0x000fe20000000014 */
[----:B------:R-:W-:-:S04]  /*15c0*/  UIADD3 UR12, UPT, UPT, UR12, 0x8, URZ ;  /* 0x000000080c0c7890 */ /* 0x000fc8000fffe0ff */
[----:B------:R-:W-:Y:S02]  /*15d0*/  UISETP.NE.AND UP0, UPT, UR12, URZ, UPT ;  /* 0x000000ff0c00728c */ /* 0x000fe4000bf05270 */
[----:B------:R-:W-:Y:S01]  /*15e0*/  ULEA UR5, UR13, UR5, 0x3 ;  /* 0x000000050d057291 */ /* 0x000fe2000f8e18ff */
[----:B--2---:R-:W-:-:S08]  /*15f0*/  DADD R2, R2, -R8 ;  /* 0x0000000002027229 */ /* 0x004fd00000000808 */
[----:B------:R-:W-:Y:S02]  /*1600*/  DFMA R20, R2, R2, R20 ;  /* 0x000000020214722b */ /* 0x000fe40000000014 */
[----:B---3--:R-:W-:-:S08]  /*1610*/  DADD R4, R6, -R4 ;  /* 0x0000000006047229 */ /* 0x008fd00000000804 */
[----:B------:R-:W-:Y:S02]  /*1620*/  DFMA R20, R4, R4, R20 ;  /* 0x000000040414722b */ /* 0x000fe40000000014 */
[----:B----4-:R-:W-:Y:S01]  /*1630*/  DADD R16, R16, -R22 ;  /* 0x0000000010107229 */ /* 0x010fe20000000816 */
[----:B------:R-:W-:-:S07]  /*1640*/  IMAD.U32 R3, RZ, RZ, UR13 ;  /* 0x0000000dff037e24 */ /* 0x000fce000f8e00ff */
[----:B------:R-:W-:Y:S02]  /*1650*/  DFMA R20, R16, R16, R20 ;  /* 0x000000101014722b */ /* 0x000fe40000000014 */
[----:B-----5:R-:W-:Y:S01]  /*1660*/  DADD R22, R24, -R28 ;  /* 0x0000000018167229 */ /* 0x020fe2000000081c */
[----:B------:R-:W-:-:S07]  /*1670*/  LEA R18, R3, R18, 0x3 ;  /* 0x0000001203127211 */ /* 0x000fce00078e18ff */
[----:B------:R-:W-:Y:S01]  /*1680*/  DFMA R22, R22, R22, R20 ;  /* 0x000000161616722b */ /* 0x000fe20000000014 */
[----:B------:R-:W-:Y:S10]  /*1690*/  BRA.U UP0, `(.L_x_13) ;  /* 0xfffffff900cc7547 */ /* 0x000ff4000b83ffff */
[----:B------:R-:W-:-:S05]  /*16a0*/  UMOV UR5, UR8 ;  /* 0x0000000800057c82 */ /* 0x000fca0008000000 */
.L_x_12:
[----:B------:R-:W-:-:S09]  /*16b0*/  UISETP.NE.AND UP0, UPT, UR18, URZ, UPT ;  /* 0x000000ff1200728c */ /* 0x000fd2000bf05270 */
[----:B------:R-:W-:Y:S05]  /*16c0*/  BRA.U !UP0, `(.L_x_14) ;  /* 0x0000000108f07547 */ /* 0x000fea000b800000 */
[----:B------:R-:W-:Y:S02]  /*16d0*/  UIADD3 UR10, UPT, UPT, UR18, -0x1, URZ ;  /* 0xffffffff120a7890 */ /* 0x000fe4000fffe0ff */
[----:B------:R-:W-:Y:S02]  /*16e0*/  ULOP3.LUT UP1, URZ, UR17, 0x1, URZ, 0xc0, !UPT ;  /* 0x0000000111ff7892 */ /* 0x000fe4000f82c0ff */
[----:B------:R-:W-:-:S09]  /*16f0*/  UISETP.GE.U32.AND UP0, UPT, UR10, 0x3, UPT ;  /* 0x000000030a00788c */ /* 0x000fd2000bf06070 */
[----:B------:R-:W-:Y:S05]  /*1700*/  BRA.U !UP0, `(.L_x_15) ;  /* 0x0000000108a47547 */ /* 0x000fea000b800000 */
[----:B------:R-:W1:Y:S01]  /*1710*/  LDCU.64 UR20, c[0x0][0x388] ;  /* 0x00007100ff1477ac */ /* 0x000e620008000a00 */
[----:B------:R-:W-:Y:S02]  /*1720*/  IMAD.U32 R3, RZ, RZ, UR13 ;  /* 0x0000000dff037e24 */ /* 0x000fe4000f8e00ff */
[----:B------:R-:W-:Y:S01]  /*1730*/  IMAD.MOV.U32 R7, RZ, RZ, 0x8 ;  /* 0x00000008ff077424 */ /* 0x000fe200078e00ff */
[----:B------:R-:W-:Y:S02]  /*1740*/  UIMAD UR10, UR13, UR5, UR4 ;  /* 0x000000050d0a72a4 */ /* 0x000fe4000f8e0204 */
[----:B------:R-:W-:Y:S02]  /*1750*/  IMAD R6, R3, UR5, R0 ;  /* 0x0000000503067c24 */ /* 0x000fe4000f8e0200 */
[----:B------:R-:W-:Y:S01]  /*1760*/  IMAD.U32 R25, RZ, RZ, UR13 ;  /* 0x0000000dff197e24 */ /* 0x000fe2000f8e00ff */
[----:B-1----:R-:W-:Y:S02]  /*1770*/  UIMAD.WIDE UR10, UR10, 0x8, UR20 ;  /* 0x000000080a0a78a5 */ /* 0x002fe4000f8e0214 */
[----:B------:R-:W-:-:S04]  /*1780*/  IMAD.WIDE R6, R6, R7, UR20 ;  /* 0x0000001406067e25 */ /* 0x000fc8000f8e0207 */
[----:B------:R-:W-:Y:S01]  /*1790*/  IMAD.U32 R18, RZ, RZ, UR10 ;  /* 0x0000000aff127e24 */ /* 0x000fe2000f8e00ff */
[----:B------:R-:W-:Y:S01]  /*17a0*/  MOV R19, UR11 ;  /* 0x0000000b00137c02 */ /* 0x000fe20008000f00 */
[----:B------:R-:W-:Y:S01]  /*17b0*/  UIMAD.WIDE UR10, UR13, 0x8, UR10 ;  /* 0x000000080d0a78a5 */ /* 0x000fe2000f8e020a */
[----:B0-----:R-:W2:Y:S01]  /*17c0*/  LDG.E.64 R20, desc[UR14][R6.64] ;  /* 0x0000000e06147981 */ /* 0x001ea2000c1e1b00 */
[----:B------:R-:W-:-:S03]  /*17d0*/  IMAD.WIDE R24, R25, 0x8, R6 ;  /* 0x0000000819187825 */ /* 0x000fc600078e0206 */
[----:B------:R-:W2:Y:S01]  /*17e0*/  LDG.E.64 R18, desc[UR14][R18.64] ;  /* 0x0000000e12127981 */ /* 0x000ea2000c1e1b00 */
[----:B------:R-:W-:Y:S02]  /*17f0*/  IMAD.U32 R2, RZ, RZ, UR10 ;  /* 0x0000000aff027e24 */ /* 0x000fe4000f8e00ff */
[----:B------:R-:W-:Y:S01]  /*1800*/  IMAD.U32 R3, RZ, RZ, UR11 ;  /* 0x0000000bff037e24 */ /* 0x000fe2000f8e00ff */
[----:B------:R-:W-:Y:S02]  /*1810*/  UIMAD.WIDE UR10, UR13, 0x8, UR10 ;  /* 0x000000080d0a78a5 */ /* 0x000fe4000f8e020a */
[----:B------:R-:W-:Y:S01]  /*1820*/  MOV R27, UR13 ;  /* 0x0000000d001b7c02 */ /* 0x000fe20008000f00 */
[----:B------:R-:W3:Y:S04]  /*1830*/  LDG.E.64 R4, desc[UR14][R24.64] ;  /* 0x0000000e18047981 */ /* 0x000ee8000c1e1b00 */
[----:B------:R-:W3:Y:S01]  /*1840*/  LDG.E.64 R2, desc[UR14][R2.64] ;  /* 0x0000000e02027981 */ /* 0x000ee2000c1e1b00 */
[----:B------:R-:W-:-:S02]  /*1850*/  IMAD.U32 R14, RZ, RZ, UR10 ;  /* 0x0000000aff0e7e24 */ /* 0x000fc4000f8e00ff */
[----:B------:R-:W-:Y:S02]  /*1860*/  IMAD.U32 R15, RZ, RZ, UR11 ;  /* 0x0000000bff0f7e24 */ /* 0x000fe4000f8e00ff */
[----:B------:R-:W-:Y:S01]  /*1870*/  IMAD.WIDE R26, R27, 0x8, R24 ;  /* 0x000000081b1a7825 */ /* 0x000fe200078e0218 */
[----:B------:R-:W-:-:S03]  /*1880*/  UIMAD.WIDE UR10, UR13, 0x8, UR10 ;  /* 0x000000080d0a78a5 */ /* 0x000fc6000f8e020a */
[----:B------:R-:W-:Y:S01]  /*1890*/  IMAD.U32 R9, RZ, RZ, UR13 ;  /* 0x0000000dff097e24 */ /* 0x000fe2000f8e00ff */
[----:B------:R-:W4:Y:S04]  /*18a0*/  LDG.E.64 R14, desc[UR14][R14.64] ;  /* 0x0000000e0e0e7981 */ /* 0x000f28000c1e1b00 */
[----:B------:R-:W4:Y:S01]  /*18b0*/  LDG.E.64 R16, desc[UR14][R26.64] ;  /* 0x0000000e1a107981 */ /* 0x000f22000c1e1b00 */
[----:B------:R-:W-:Y:S01]  /*18c0*/  IMAD.WIDE R8, R9, 0x8, R26 ;  /* 0x0000000809087825 */ /* 0x000fe200078e021a */
[----:B------:R-:W-:-:S03]  /*18d0*/  MOV R28, UR10 ;  /* 0x0000000a001c7c02 */ /* 0x000fc60008000f00 */
[----:B------:R-:W-:Y:S02]  /*18e0*/  IMAD.U32 R29, RZ, RZ, UR11 ;  /* 0x0000000bff1d7e24 */ /* 0x000fe4000f8e00ff */
[----:B------:R-:W5:Y:S04]  /*18f0*/  LDG.E.64 R8, desc[UR14][R8.64] ;  /* 0x0000000e08087981 */ /* 0x000f68000c1e1b00 */
[----:B------:R-:W5:Y:S01]  /*1900*/  LDG.E.64 R6, desc[UR14][R28.64] ;  /* 0x0000000e1c067981 */ /* 0x000f62000c1e1b00 */
[----:B------:R-:W-:Y:S01]  /*1910*/  UIADD3 UR5, UPT, UPT, UR5, 0x4, URZ ;  /* 0x0000000405057890 */ /* 0x000fe2000fffe0ff */
[----:B--2---:R-:W-:-:S08]  /*1920*/  DADD R18, R20, -R18 ;  /* 0x0000000014127229 */ /* 0x004fd00000000812 */
[----:B------:R-:W-:Y:S02]  /*1930*/  DFMA R18, R18, R18, R22 ;  /* 0x000000121212722b */ /* 0x000fe40000000016 */
[----:B---3--:R-:W-:-:S08]  /*1940*/  DADD R2, R4, -R2 ;  /* 0x0000000004027229 */ /* 0x008fd00000000802 */
[----:B------:R-:W-:Y:S02]  /*1950*/  DFMA R18, R2, R2, R18 ;  /* 0x000000020212722b */ /* 0x000fe40000000012 */
[----:B----4-:R-:W-:-:S08]  /*1960*/  DADD R14, R16, -R14 ;  /* 0x00000000100e7229 */ /* 0x010fd0000000080e */
[----:B------:R-:W-:Y:S02]  /*1970*/  DFMA R18, R14, R14, R18 ;  /* 0x0000000e0e12722b */ /* 0x000fe40000000012 */
[----:B-----5:R-:W-:-:S08]  /*1980*/  DADD R6, R8, -R6 ;  /* 0x0000000008067229 */ /* 0x020fd00000000806 */
[----:B------:R-:W-:-:S11]  /*1990*/  DFMA R22, R6, R6, R18 ;  /* 0x000000060616722b */ /* 0x000fd60000000012 */
.L_x_15:
[----:B------:R-:W-:Y:S05]  /*19a0*/  BRA.U !UP1, `(.L_x_14) ;  /* 0x0000000109387547 */ /* 0x000fea000b800000 */
[----:B------:R-:W1:Y:S01]  /*19b0*/  LDCU.64 UR20, c[0x0][0x388] ;  /* 0x00007100ff1477ac */ /* 0x000e620008000a00 */
[----:B------:R-:W-:Y:S01]  /*19c0*/  IMAD.U32 R5, RZ, RZ, UR13 ;  /* 0x0000000dff057e24 */ /* 0x000fe2000f8e00ff */
[----:B------:R-:W-:-:S03]  /*19d0*/  UIMAD UR10, UR13, UR5, UR4 ;  /* 0x000000050d0a72a4 */ /* 0x000fc6000f8e0204 */
[----:B------:R-:W-:Y:S01]  /*19e0*/  IMAD R5, R5, UR5, R0 ;  /* 0x0000000505057c24 */ /* 0x000fe2000f8e0200 */
[----:B-1----:R-:W-:Y:S02]  /*19f0*/  UIMAD.WIDE UR10, UR10, 0x8, UR20 ;  /* 0x000000080a0a78a5 */ /* 0x002fe4000f8e0214 */
[----:B------:R-:W-:Y:S01]  /*1a00*/  MOV R3, UR21 ;  /* 0x0000001500037c02 */ /* 0x000fe20008000f00 */
[----:B------:R-:W-:-:S04]  /*1a10*/  IMAD.U32 R2, RZ, RZ, UR20 ;  /* 0x00000014ff027e24 */ /* 0x000fc8000f8e00ff */
[----:B------:R-:W-:-:S04]  /*1a20*/  IMAD.WIDE R2, R5, 0x8, R2 ;  /* 0x0000000805027825 */ /* 0x000fc800078e0202 */
[----:B------:R-:W-:Y:S02]  /*1a30*/  IMAD.U32 R6, RZ, RZ, UR10 ;  /* 0x0000000aff067e24 */ /* 0x000fe4000f8e00ff */
[----:B------:R-:W-:Y:S01]  /*1a40*/  IMAD.U32 R7, RZ, RZ, UR11 ;  /* 0x0000000bff077e24 */ /* 0x000fe2000f8e00ff */
[----:B0-----:R-:W2:Y:S04]  /*1a50*/  LDG.E.64 R2, desc[UR14][R2.64] ;  /* 0x0000000e02027981 */ /* 0x001ea8000c1e1b00 */
[----:B------:R-:W2:Y:S02]  /*1a60*/  LDG.E.64 R4, desc[UR14][R6.64] ;  /* 0x0000000e06047981 */ /* 0x000ea4000c1e1b00 */
[----:B--2---:R-:W-:-:S08]  /*1a70*/  DADD R4, R2, -R4 ;  /* 0x0000000002047229 */ /* 0x004fd00000000804 */
[----:B------:R-:W-:-:S11]  /*1a80*/  DFMA R22, R4, R4, R22 ;  /* 0x000000040416722b */ /* 0x000fd60000000016 */
.L_x_14:
[----:B------:R-:W1:Y:S01]  /*1a90*/  MUFU.RSQ64H R5, R23 ;  /* 0x0000001700057308 */ /* 0x000e620000001c00 */
[----:B------:R-:W-:Y:S01]  /*1aa0*/  VIADD R4, R23, 0xfcb00000 ;  /* 0xfcb0000017047836 */ /* 0x000fe20000000000 */
[----:B------:R-:W-:Y:S01]  /*1ab0*/  MOV R6, 0x0 ;  /* 0x0000000000067802 */ /* 0x000fe20000000f00 */
[----:B------:R-:W-:Y:S01]  /*1ac0*/  IMAD.MOV.U32 R7, RZ, RZ, 0x3fd80000 ;  /* 0x3fd80000ff077424 */ /* 0x000fe200078e00ff */
[----:B------:R-:W-:Y:S02]  /*1ad0*/  BSSY.RECONVERGENT B0, `(.L_x_16) ;  /* 0x0000011000007945 */ /* 0x000fe40003800200 */
[----:B------:R-:W-:Y:S01]  /*1ae0*/  ISETP.GE.U32.AND P0, PT, R4, 0x7ca00000, PT ;  /* 0x7ca000000400780c */ /* 0x000fe20003f06070 */
[----:B-1----:R-:W-:-:S08]  /*1af0*/  DMUL R2, R4, R4 ;  /* 0x0000000404027228 */ /* 0x002fd00000000000 */
[----:B------:R-:W-:-:S08]  /*1b00*/  DFMA R2, -R2, R22, 1 ;  /* 0x3ff000000202742b */ /* 0x000fd00000000116 */
[----:B------:R-:W-:Y:S02]  /*1b10*/  DFMA R6, R2, R6, 0.5 ;  /* 0x3fe000000206742b */ /* 0x000fe40000000006 */
[----:B------:R-:W-:-:S08]  /*1b20*/  DMUL R2, R4, R2 ;  /* 0x0000000204027228 */ /* 0x000fd00000000000 */
[----:B------:R-:W-:-:S08]  /*1b30*/  DFMA R16, R6, R2, R4 ;  /* 0x000000020610722b */ /* 0x000fd00000000004 */
[----:B------:R-:W-:Y:S02]  /*1b40*/  DMUL R6, R16, R22 ;  /* 0x0000001610067228 */ /* 0x000fe40000000000 */
[----:B------:R-:W-:Y:S02]  /*1b50*/  VIADD R15, R17, 0xfff00000 ;  /* 0xfff00000110f7836 */ /* 0x000fe40000000000 */
[----:B------:R-:W-:-:S04]  /*1b60*/  IMAD.MOV.U32 R14, RZ, RZ, R16 ;  /* 0x000000ffff0e7224 */ /* 0x000fc800078e0010 */
[----:B------:R-:W-:-:S08]  /*1b70*/  DFMA R8, R6, -R6, R22 ;  /* 0x800000060608722b */ /* 0x000fd00000000016 */
[----:B------:R-:W-:Y:S01]  /*1b80*/  DFMA R2, R8, R14, R6 ;  /* 0x0000000e0802722b */ /* 0x000fe20000000006 */
[----:B------:R-:W-:Y:S10]  /*1b90*/  @!P0 BRA `(.L_x_17) ;  /* 0x0000000000108947 */ /* 0x000ff40003800000 */
[----:B------:R-:W-:-:S07]  /*1ba0*/  MOV R2, 0x1bc0 ;  /* 0x00001bc000027802 */ /* 0x000fce0000000f00 */
[----:B0-----:R-:W-:Y:S05]  /*1bb0*/  CALL.REL.NOINC `($__internal_1_$__cuda_sm20_dsqrt_rn_f64_mediumpath_v1) ;  /* 0x0000000c00687944 */ /* 0x001fea0003c00000 */
[----:B------:R-:W-:Y:S01]  /*1bc0*/  MOV R2, R4 ;  /* 0x0000000400027202 */ /* 0x000fe20000000f00 */
[----:B------:R-:W-:-:S07]  /*1bd0*/  IMAD.MOV.U32 R3, RZ, RZ, R5 ;  /* 0x000000ffff037224 */ /* 0x000fce00078e0005 */
.L_x_17:
[----:B0-----:R-:W-:Y:S05]  /*1be0*/  BSYNC.RECONVERGENT B0 ;  /* 0x0000000000007941 */ /* 0x001fea0003800200 */
.L_x_16:
[----:B------:R-:W0:Y:S01]  /*1bf0*/  LDCU UR5, c[0x0][0x3a4] ;  /* 0x00007480ff0577ac */ /* 0x000e220008000800 */
[----:B------:R-:W1:Y:S01]  /*1c00*/  LDC.64 R8, c[0x0][0x3a0] ;  /* 0x0000e800ff087b82 */ /* 0x000e620000000a00 */
[----:B------:R-:W-:Y:S01]  /*1c10*/  IMAD.MOV.U32 R4, RZ, RZ, 0x1 ;  /* 0x00000001ff047424 */ /* 0x000fe200078e00ff */
[----:B------:R-:W-:Y:S01]  /*1c20*/  DMUL R14, R2, -R2 ;  /* 0x80000002020e7228 */ /* 0x000fe20000000000 */
[----:B------:R-:W-:Y:S09]  /*1c30*/  BSSY.RECONVERGENT B0, `(.L_x_18) ;  /* 0x0000015000007945 */ /* 0x000ff20003800200 */
[----:B------:R-:W-:Y:S01]  /*1c40*/  FSETP.GEU.AND P1, PT, |R15|, 6.5827683646048100446e-37, PT ;  /* 0x036000000f00780b */ /* 0x000fe20003f2e200 */
[----:B0-----:R-:W1:Y:S02]  /*1c50*/  MUFU.RCP64H R5, UR5 ;  /* 0x0000000500057d08 */ /* 0x001e640008001800 */
[----:B-1----:R-:W-:-:S08]  /*1c60*/  DFMA R6, R4, -R8, 1 ;  /* 0x3ff000000406742b */ /* 0x002fd00000000808 */
[----:B------:R-:W-:-:S08]  /*1c70*/  DFMA R6, R6, R6, R6 ;  /* 0x000000060606722b */ /* 0x000fd00000000006 */
[----:B------:R-:W-:-:S08]  /*1c80*/  DFMA R6, R4, R6, R4 ;  /* 0x000000060406722b */ /* 0x000fd00000000004 */
[----:B------:R-:W-:-:S08]  /*1c90*/  DFMA R4, R6, -R8, 1 ;  /* 0x3ff000000604742b */ /* 0x000fd00000000808 */
[----:B------:R-:W-:-:S08]  /*1ca0*/  DFMA R4, R6, R4, R6 ;  /* 0x000000040604722b */ /* 0x000fd00000000006 */
[----:B------:R-:W-:-:S08]  /*1cb0*/  DMUL R2, R14, R4 ;  /* 0x000000040e027228 */ /* 0x000fd00000000000 */
[----:B------:R-:W-:-:S08]  /*1cc0*/  DFMA R6, R2, -R8, R14 ;  /* 0x800000080206722b */ /* 0x000fd0000000000e */
[----:B------:R-:W-:-:S10]  /*1cd0*/  DFMA R2, R4, R6, R2 ;  /* 0x000000060402722b */ /* 0x000fd40000000002 */
[----:B------:R-:W-:-:S05]  /*1ce0*/  FFMA R4, RZ, UR5, R3 ;  /* 0x00000005ff047c23 */ /* 0x000fca0008000003 */
[----:B------:R-:W-:-:S13]  /*1cf0*/  FSETP.GT.AND P0, PT, |R4|, 1.469367938527859385e-39, PT ;  /* 0x001000000400780b */ /* 0x000fda0003f04200 */
[----:B------:R-:W-:Y:S05]  /*1d00*/  @P0 BRA P1, `(.L_x_19) ;  /* 0x00000000001c0947 */ /* 0x000fea0000800000 */
[----:B------:R-:W0:Y:S01]  /*1d10*/  LDCU.64 UR10, c[0x0][0x3a0] ;  /* 0x00007400ff0a77ac */ /* 0x000e220008000a00 */
[----:B------:R-:W-:Y:S01]  /*1d20*/  IMAD.MOV.U32 R8, RZ, RZ, R14 ;  /* 0x000000ffff087224 */ /* 0x000fe200078e000e */
[----:B------:R-:W-:Y:S02]  /*1d30*/  MOV R9, R15 ;  /* 0x0000000f00097202 */ /* 0x000fe40000000f00 */
[----:B------:R-:W-:Y:S01]  /*1d40*/  MOV R14, 0x1d80 ;  /* 0x00001d80000e7802 */ /* 0x000fe20000000f00 */
[----:B0-----:R-:W-:Y:S02]  /*1d50*/  IMAD.U32 R6, RZ, RZ, UR10 ;  /* 0x0000000aff067e24 */ /* 0x001fe4000f8e00ff */
[----:B------:R-:W-:-:S07]  /*1d60*/  IMAD.U32 R7, RZ, RZ, UR11 ;  /* 0x0000000bff077e24 */ /* 0x000fce000f8e00ff */
[----:B------:R-:W-:Y:S05]  /*1d70*/  CALL.REL.NOINC `($__internal_0_$__cuda_sm20_div_rn_f64_full) ;  /* 0x0000000400847944 */ /* 0x000fea0003c00000 */
.L_x_19:
[----:B------:R-:W-:Y:S05]  /*1d80*/  BSYNC.RECONVERGENT B0 ;  /* 0x0000000000007941 */ /* 0x000fea0003800200 */
.L_x_18:
        /* <DEDUP_REMOVED lines=59> */
.L_x_21:
[----:B------:R-:W-:Y:S05]  /*2140*/  BSYNC.RECONVERGENT B0 ;  /* 0x0000000000007941 */ /* 0x000fea0003800200 */
.L_x_20:
[----:B------:R-:W0:Y:S02]  /*2150*/  LDCU.64 UR10, c[0x0][0x380] ;  /* 0x00007000ff0a77ac */ /* 0x000e240008000a00 */
[----:B0-----:R-:W-:-:S06]  /*2160*/  UIMAD.WIDE.U32 UR10, UR4, 0x8, UR10 ;  /* 0x00000008040a78a5 */ /* 0x001fcc000f8e000a */
[----:B------:R-:W-:Y:S02]  /*2170*/  IMAD.U32 R2, RZ, RZ, UR10 ;  /* 0x0000000aff027e24 */ /* 0x000fe4000f8e00ff */
[----:B------:R-:W-:-:S06]  /*2180*/  IMAD.U32 R3, RZ, RZ, UR11 ;  /* 0x0000000bff037e24 */ /* 0x000fcc000f8e00ff */
[----:B------:R-:W2:Y:S01]  /*2190*/  LDG.E.64 R2, desc[UR14][R2.64] ;  /* 0x0000000e02027981 */ /* 0x000ea2000c1e1b00 */
[----:B------:R-:W-:Y:S01]  /*21a0*/  UIADD3 UR4, UPT, UPT, UR4, 0x1, URZ ;  /* 0x0000000104047890 */ /* 0x000fe2000fffe0ff */
[----:B------:R-:W-:-:S03]  /*21b0*/  DADD R12, R6, R12 ;  /* 0x00000000060c7229 */ /* 0x000fc6000000000c */
[----:B------:R-:W-:Y:S01]  /*21c0*/  UISETP.NE.AND UP0, UPT, UR4, UR6, UPT ;  /* 0x000000060400728c */ /* 0x000fe2000bf05270 */
[----:B--2---:R-:W-:-:S08]  /*21d0*/  DFMA R10, R2, R6, R10 ;  /* 0x00000006020a722b */ /* 0x004fd0000000000a */
[----:B------:R-:W-:Y:S05]  /*21e0*/  BRA.U UP0, `(.L_x_22) ;  /* 0xffffffed00d47547 */ /* 0x000fea000b83ffff */
.L_x_9:
[----:B------:R-:W1:Y:S01]  /*21f0*/  MUFU.RCP64H R3, R13 ;  /* 0x0000000d00037308 */ /* 0x000e620000001800 */
[----:B------:R-:W-:Y:S01]  /*2200*/  IMAD.MOV.U32 R2, RZ, RZ, 0x1 ;  /* 0x00000001ff027424 */ /* 0x000fe200078e00ff */
[----:B------:R-:W-:Y:S01]  /*2210*/  FSETP.GEU.AND P1, PT, |R11|, 6.5827683646048100446e-37, PT ;  /* 0x036000000b00780b */ /* 0x000fe20003f2e200 */
[----:B------:R-:W-:Y:S04]  /*2220*/  BSSY.RECONVERGENT B0, `(.L_x_0) ;  /* 0x0000012000007945 */ /* 0x000fe80003800200 */
        /* <DEDUP_REMOVED lines=8> */
[----:B------:R-:W-:-:S05]  /*22b0*/  FFMA R4, RZ, R13, R3 ;  /* 0x0000000dff047223 */ /* 0x000fca0000000003 */
[----:B------:R-:W-:-:S13]  /*22c0*/  FSETP.GT.AND P0, PT, |R4|, 1.469367938527859385e-39, PT ;  /* 0x001000000400780b */ /* 0x000fda0003f04200 */
[----:B------:R-:W-:Y:S05]  /*22d0*/  @P0 BRA P1, `(.L_x_23) ;  /* 0x0000000000180947 */ /* 0x000fea0000800000 */
[----:B------:R-:W-:Y:S01]  /*22e0*/  MOV R8, R10 ;  /* 0x0000000a00087202 */ /* 0x000fe20000000f00 */
[----:B------:R-:W-:Y:S01]  /*22f0*/  IMAD.MOV.U32 R9, RZ, RZ, R11 ;  /* 0x000000ffff097224 */ /* 0x000fe200078e000b */
[----:B------:R-:W-:Y:S01]  /*2300*/  MOV R14, 0x2340 ;  /* 0x00002340000e7802 */ /* 0x000fe20000000f00 */
[----:B------:R-:W-:Y:S02]  /*2310*/  IMAD.MOV.U32 R6, RZ, RZ, R12 ;  /* 0x000000ffff067224 */ /* 0x000fe400078e000c */
[----:B------:R-:W-:-:S07]  /*2320*/  IMAD.MOV.U32 R7, RZ, RZ, R13 ;  /* 0x000000ffff077224 */ /* 0x000fce00078e000d */
[----:B0-----:R-:W-:Y:S05]  /*2330*/  CALL.REL.NOINC `($__internal_0_$__cuda_sm20_div_rn_f64_full) ;  /* 0x0000000000147944 */ /* 0x001fea0003c00000 */
.L_x_23:
[----:B0-----:R-:W-:Y:S05]  /*2340*/  BSYNC.RECONVERGENT B0 ;  /* 0x0000000000007941 */ /* 0x001fea0003800200 */
.L_x_0:
[----:B------:R-:W1:Y:S02]  /*2350*/  LDC.64 R4, c[0x0][0x380] ;  /* 0x0000e000ff047b82 */ /* 0x000e640000000a00 */
[----:B-1----:R-:W-:-:S05]  /*2360*/  IMAD.WIDE R4, R0, 0x8, R4 ;  /* 0x0000000800047825 */ /* 0x002fca00078e0204 */
[----:B0-----:R-:W-:Y:S01]  /*2370*/  STG.E.64 desc[UR14][R4.64], R2 ;  /* 0x0000000204007986 */ /* 0x001fe2000c101b0e */
[----:B------:R-:W-:Y:S05]  /*2380*/  EXIT ;  /* 0x000000000000794d */ /* 0x000fea0003800000 */
        .weak           $__internal_0_$__cuda_sm20_div_rn_f64_full
        .type           $__internal_0_$__cuda_sm20_div_rn_f64_full,@function
        .size           $__internal_0_$__cuda_sm20_div_rn_f64_full,($__internal_1_$__cuda_sm20_dsqrt_rn_f64_mediumpath_v1 - $__internal_0_$__cuda_sm20_div_rn_f64_full)
$__internal_0_$__cuda_sm20_div_rn_f64_full:
[C---:B------:R-:W-:Y:S01]  /*2390*/  FSETP.GEU.AND P0, PT, |R7|.reuse, 1.469367938527859385e-39, PT ;  /* 0x001000000700780b */ /* 0x040fe20003f0e200 */
[----:B------:R-:W-:Y:S01]  /*23a0*/  IMAD.MOV.U32 R18, RZ, RZ, 0x1 ;  /* 0x00000001ff127424 */ /* 0x000fe200078e00ff */
[----:B------:R-:W-:Y:S01]  /*23b0*/  LOP3.LUT R4, R7, 0x800fffff, RZ, 0xc0, !PT ;  /* 0x800fffff07047812 */ /* 0x000fe200078ec0ff */
[----:B------:R-:W-:Y:S01]  /*23c0*/  BSSY.RECONVERGENT B1, `(.L_x_24) ;  /* 0x0000055000017945 */ /* 0x000fe20003800200 */
[C---:B------:R-:W-:Y:S02]  /*23d0*/  FSETP.GEU.AND P2, PT, |R9|.reuse, 1.469367938527859385e-39, PT ;  /* 0x001000000900780b */ /* 0x040fe40003f4e200 */
[----:B------:R-:W-:Y:S02]  /*23e0*/  LOP3.LUT R5, R4, 0x3ff00000, RZ, 0xfc, !PT ;  /* 0x3ff0000004057812 */ /* 0x000fe400078efcff */
[----:B------:R-:W-:Y:S02]  /*23f0*/  MOV R4, R6 ;  /* 0x0000000600047202 */ /* 0x000fe40000000f00 */
[----:B------:R-:W-:-:S02]  /*2400*/  LOP3.LUT R16, R9, 0x7ff00000, RZ, 0xc0, !PT ;  /* 0x7ff0000009107812 */ /* 0x000fc400078ec0ff */
[C---:B------:R-:W-:Y:S01]  /*2410*/  LOP3.LUT R17, R7.reuse, 0x7ff00000, RZ, 0xc0, !PT ;  /* 0x7ff0000007117812 */ /* 0x040fe200078ec0ff */
[----:B------:R-:W-:Y:S02]  /*2420*/  @!P0 DMUL R4, R6, 8.98846567431157953865e+307 ;  /* 0x7fe0000006048828 */ /* 0x000fe40000000000 */
[----:B------:R-:W-:Y:S01]  /*2430*/  IMAD.MOV.U32 R24, RZ, RZ, R16 ;  /* 0x000000ffff187224 */ /* 0x000fe200078e0010 */
[C---:B------:R-:W-:Y:S01]  /*2440*/  ISETP.GE.U32.AND P1, PT, R16.reuse, R17, PT ;  /* 0x000000111000720c */ /* 0x040fe20003f26070 */
[----:B------:R-:W-:Y:S01]  /*2450*/  IMAD.MOV.U32 R25, RZ, RZ, R17 ;  /* 0x000000ffff197224 */ /* 0x000fe200078e0011 */
[----:B------:R-:W-:Y:S01]  /*2460*/  @!P2 LOP3.LUT R15, R7, 0x7ff00000, RZ, 0xc0, !PT ;  /* 0x7ff00000070fa812 */ /* 0x000fe200078ec0ff */
[----:B------:R-:W0:Y:S03]  /*2470*/  MUFU.RCP64H R19, R5 ;  /* 0x0000000500137308 */ /* 0x000e260000001800 */
[----:B------:R-:W-:Y:S01]  /*2480*/  @!P2 ISETP.GE.U32.AND P3, PT, R16, R15, PT ;  /* 0x0000000f1000a20c */ /* 0x000fe20003f66070 */
[----:B------:R-:W-:Y:S01]  /*2490*/  IMAD.MOV.U32 R15, RZ, RZ, 0x1ca00000 ;  /* 0x1ca00000ff0f7424 */ /* 0x000fe200078e00ff */
[----:B------:R-:W-:-:S04]  /*24a0*/  @!P0 LOP3.LUT R25, R5, 0x7ff00000, RZ, 0xc0, !PT ;  /* 0x7ff0000005198812 */ /* 0x000fc800078ec0ff */
[----:B------:R-:W-:-:S04]  /*24b0*/  @!P2 SEL R21, R15, 0x63400000, !P3 ;  /* 0x634000000f15a807 */ /* 0x000fc80005800000 */
[----:B------:R-:W-:Y:S01]  /*24c0*/  @!P2 LOP3.LUT R22, R21, 0x80000000, R9, 0xf8, !PT ;  /* 0x800000001516a812 */ /* 0x000fe200078ef809 */
[----:B0-----:R-:W-:-:S03]  /*24d0*/  DFMA R2, R18, -R4, 1 ;  /* 0x3ff000001202742b */ /* 0x001fc60000000804 */
[----:B------:R-:W-:Y:S02]  /*24e0*/  @!P2 LOP3.LUT R23, R22, 0x100000, RZ, 0xfc, !PT ;  /* 0x001000001617a812 */ /* 0x000fe400078efcff */
[----:B------:R-:W-:-:S03]  /*24f0*/  @!P2 MOV R22, RZ ;  /* 0x000000ff0016a202 */ /* 0x000fc60000000f00 */
[----:B------:R-:W-:-:S08]  /*2500*/  DFMA R2, R2, R2, R2 ;  /* 0x000000020202722b */ /* 0x000fd00000000002 */
[----:B------:R-:W-:Y:S01]  /*2510*/  DFMA R18, R18, R2, R18 ;  /* 0x000000021212722b */ /* 0x000fe20000000012 */
[----:B------:R-:W-:Y:S01]  /*2520*/  SEL R3, R15, 0x63400000, !P1 ;  /* 0x634000000f037807 */ /* 0x000fe20004800000 */
[----:B------:R-:W-:-:S03]  /*2530*/  IMAD.MOV.U32 R2, RZ, RZ, R8 ;  /* 0x000000ffff027224 */ /* 0x000fc600078e0008 */
[----:B------:R-:W-:-:S03]  /*2540*/  LOP3.LUT R3, R3, 0x800fffff, R9, 0xf8, !PT ;  /* 0x800fffff03037812 */ /* 0x000fc600078ef809 */
[----:B------:R-:W-:-:S03]  /*2550*/  DFMA R20, R18, -R4, 1 ;  /* 0x3ff000001214742b */ /* 0x000fc60000000804 */
[----:B------:R-:W-:-:S05]  /*2560*/  @!P2 DFMA R2, R2, 2, -R22 ;  /* 0x400000000202a82b */ /* 0x000fca0000000816 */
[----:B------:R-:W-:-:S05]  /*2570*/  DFMA R18, R18, R20, R18 ;  /* 0x000000141212722b */ /* 0x000fca0000000012 */
[----:B------:R-:W-:-:S03]  /*2580*/  @!P2 LOP3.LUT R24, R3, 0x7ff00000, RZ, 0xc0, !PT ;  /* 0x7ff000000318a812 */ /* 0x000fc600078ec0ff */
[----:B------:R-:W-:Y:S02]  /*2590*/  DMUL R20, R18, R2 ;  /* 0x0000000212147228 */ /* 0x000fe40000000000 */
[----:B------:R-:W-:-:S05]  /*25a0*/  VIADD R17, R24, 0xffffffff ;  /* 0xffffffff18117836 */ /* 0x000fca0000000000 */
[----:B------:R-:W-:Y:S01]  /*25b0*/  ISETP.GT.U32.AND P0, PT, R17, 0x7feffffe, PT ;  /* 0x7feffffe1100780c */ /* 0x000fe20003f04070 */
[----:B------:R-:W-:Y:S01]  /*25c0*/  DFMA R22, R20, -R4, R2 ;  /* 0x800000041416722b */ /* 0x000fe20000000002 */
[----:B------:R-:W-:-:S04]  /*25d0*/  IADD3 R17, PT, PT, R25, -0x1, RZ ;  /* 0xffffffff19117810 */ /* 0x000fc80007ffe0ff */
[----:B------:R-:W-:-:S03]  /*25e0*/  ISETP.GT.U32.OR P0, PT, R17, 0x7feffffe, P0 ;  /* 0x7feffffe1100780c */ /* 0x000fc60000704470 */
[----:B------:R-:W-:-:S10]  /*25f0*/  DFMA R18, R18, R22, R20 ;  /* 0x000000161212722b */ /* 0x000fd40000000014 */
[----:B------:R-:W-:Y:S05]  /*2600*/  @P0 BRA `(.L_x_25) ;  /* 0x00000000006c0947 */ /* 0x000fea0003800000 */
[----:B------:R-:W-:Y:S01]  /*2610*/  LOP3.LUT R9, R7, 0x7ff00000, RZ, 0xc0, !PT ;  /* 0x7ff0000007097812 */ /* 0x000fe200078ec0ff */
[----:B------:R-:W-:-:S03]  /*2620*/  IMAD.MOV.U32 R20, RZ, RZ, RZ ;  /* 0x000000ffff147224 */ /* 0x000fc600078e00ff */
[CC--:B------:R-:W-:Y:S02]  /*2630*/  VIADDMNMX R8, R16.reuse, -R9.reuse, 0xb9600000, !PT ;  /* 0xb960000010087446 */ /* 0x0c0fe40007800909 */
[----:B------:R-:W-:Y:S02]  /*2640*/  ISETP.GE.U32.AND P0, PT, R16, R9, PT ;  /* 0x000000091000720c */ /* 0x000fe40003f06070 */
[----:B------:R-:W-:Y:S02]  /*2650*/  VIMNMX R8, PT, PT, R8, 0x46a00000, PT ;  /* 0x46a0000008087848 */ /* 0x000fe40003fe0100 */
[----:B------:R-:W-:-:S05]  /*2660*/  SEL R15, R15, 0x63400000, !P0 ;  /* 0x634000000f0f7807 */ /* 0x000fca0004000000 */
[----:B------:R-:W-:-:S04]  /*2670*/  IMAD.IADD R8, R8, 0x1, -R15 ;  /* 0x0000000108087824 */ /* 0x000fc800078e0a0f */
[----:B------:R-:W-:-:S06]  /*2680*/  VIADD R21, R8, 0x7fe00000 ;  /* 0x7fe0000008157836 */ /* 0x000fcc0000000000 */
[----:B------:R-:W-:-:S10]  /*2690*/  DMUL R16, R18, R20 ;  /* 0x0000001412107228 */ /* 0x000fd40000000000 */
[----:B------:R-:W-:-:S13]  /*26a0*/  FSETP.GTU.AND P0, PT, |R17|, 1.469367938527859385e-39, PT ;  /* 0x001000001100780b */ /* 0x000fda0003f0c200 */
[----:B------:R-:W-:Y:S05]  /*26b0*/  @P0 BRA `(.L_x_26) ;  /* 0x0000000000940947 */ /* 0x000fea0003800000 */
[----:B------:R-:W-:Y:S01]  /*26c0*/  DFMA R2, R18, -R4, R2 ;  /* 0x800000041202722b */ /* 0x000fe20000000002 */
[----:B------:R-:W-:-:S09]  /*26d0*/  MOV R20, RZ ;  /* 0x000000ff00147202 */ /* 0x000fd20000000f00 */
[C---:B------:R-:W-:Y:S02]  /*26e0*/  FSETP.NEU.AND P0, PT, R3.reuse, RZ, PT ;  /* 0x000000ff0300720b */ /* 0x040fe40003f0d000 */
[----:B------:R-:W-:-:S04]  /*26f0*/  LOP3.LUT R7, R3, 0x80000000, R7, 0x48, !PT ;  /* 0x8000000003077812 */ /* 0x000fc800078e4807 */
[----:B------:R-:W-:-:S07]  /*2700*/  LOP3.LUT R21, R7, R21, RZ, 0xfc, !PT ;  /* 0x0000001507157212 */ /* 0x000fce00078efcff */
[----:B------:R-:W-:Y:S05]  /*2710*/  @!P0 BRA `(.L_x_26) ;  /* 0x00000000007c8947 */ /* 0x000fea0003800000 */
[----:B------:R-:W-:Y:S02]  /*2720*/  IMAD.MOV R3, RZ, RZ, -R8 ;  /* 0x000000ffff037224 */ /* 0x000fe400078e0a08 */
[----:B------:R-:W-:-:S06]  /*2730*/  IMAD.MOV.U32 R2, RZ, RZ, RZ ;  /* 0x000000ffff027224 */ /* 0x000fcc00078e00ff */
[----:B------:R-:W-:Y:S02]  /*2740*/  DFMA R2, R16, -R2, R18 ;  /* 0x800000021002722b */ /* 0x000fe40000000012 */
[----:B------:R-:W-:-:S04]  /*2750*/  DMUL.RP R18, R18, R20 ;  /* 0x0000001412127228 */ /* 0x000fc80000008000 */
[----:B------:R-:W-:-:S04]  /*2760*/  IADD3 R2, PT, PT, -R8, -0x43300000, RZ ;  /* 0xbcd0000008027810 */ /* 0x000fc80007ffe1ff */
[----:B------:R-:W-:Y:S02]  /*2770*/  FSETP.NEU.AND P0, PT, |R3|, R2, PT ;  /* 0x000000020300720b */ /* 0x000fe40003f0d200 */
[----:B------:R-:W-:Y:S02]  /*2780*/  LOP3.LUT R7, R19, R7, RZ, 0x3c, !PT ;  /* 0x0000000713077212 */ /* 0x000fe400078e3cff */
[----:B------:R-:W-:Y:S02]  /*2790*/  FSEL R16, R18, R16, !P0 ;  /* 0x0000001012107208 */ /* 0x000fe40004000000 */
[----:B------:R-:W-:Y:S01]  /*27a0*/  FSEL R17, R7, R17, !P0 ;  /* 0x0000001107117208 */ /* 0x000fe20004000000 */
[----:B------:R-:W-:Y:S06]  /*27b0*/  BRA `(.L_x_26) ;  /* 0x0000000000547947 */ /* 0x000fec0003800000 */
.L_x_25:
[----:B------:R-:W-:-:S14]  /*27c0*/  DSETP.NAN.AND P0, PT, R8, R8, PT ;  /* 0x000000080800722a */ /* 0x000fdc0003f08000 */
[----:B------:R-:W-:Y:S05]  /*27d0*/  @P0 BRA `(.L_x_27) ;  /* 0x0000000000440947 */ /* 0x000fea0003800000 */
[----:B------:R-:W-:-:S14]  /*27e0*/  DSETP.NAN.AND P0, PT, R6, R6, PT ;  /* 0x000000060600722a */ /* 0x000fdc0003f08000 */
[----:B------:R-:W-:Y:S05]  /*27f0*/  @P0 BRA `(.L_x_28) ;  /* 0x0000000000300947 */ /* 0x000fea0003800000 */
[----:B------:R-:W-:Y:S01]  /*2800*/  ISETP.NE.AND P0, PT, R24, R25, PT ;  /* 0x000000191800720c */ /* 0x000fe20003f05270 */
[----:B------:R-:W-:Y:S01]  /*2810*/  IMAD.MOV.U32 R16, RZ, RZ, 0x0 ;  /* 0x00000000ff107424 */ /* 0x000fe200078e00ff */
[----:B------:R-:W-:-:S11]  /*2820*/  MOV R17, 0xfff80000 ;  /* 0xfff8000000117802 */ /* 0x000fd60000000f00 */
[----:B------:R-:W-:Y:S05]  /*2830*/  @!P0 BRA `(.L_x_26) ;  /* 0x0000000000348947 */ /* 0x000fea0003800000 */
[----:B------:R-:W-:Y:S02]  /*2840*/  ISETP.NE.AND P0, PT, R24, 0x7ff00000, PT ;  /* 0x7ff000001800780c */ /* 0x000fe40003f05270 */
[----:B------:R-:W-:Y:S02]  /*2850*/  LOP3.LUT R17, R9, 0x80000000, R7, 0x48, !PT ;  /* 0x8000000009117812 */ /* 0x000fe400078e4807 */
[----:B------:R-:W-:-:S13]  /*2860*/  ISETP.EQ.OR P0, PT, R25, RZ, !P0 ;  /* 0x000000ff1900720c */ /* 0x000fda0004702670 */
[----:B------:R-:W-:Y:S01]  /*2870*/  @P0 LOP3.LUT R2, R17, 0x7ff00000, RZ, 0xfc, !PT ;  /* 0x7ff0000011020812 */ /* 0x000fe200078efcff */
[----:B------:R-:W-:Y:S02]  /*2880*/  @!P0 IMAD.MOV.U32 R16, RZ, RZ, RZ ;  /* 0x000000ffff108224 */ /* 0x000fe400078e00ff */
[----:B------:R-:W-:Y:S02]  /*2890*/  @P0 IMAD.MOV.U32 R16, RZ, RZ, RZ ;  /* 0x000000ffff100224 */ /* 0x000fe400078e00ff */
[----:B------:R-:W-:Y:S01]  /*28a0*/  @P0 IMAD.MOV.U32 R17, RZ, RZ, R2 ;  /* 0x000000ffff110224 */ /* 0x000fe200078e0002 */
[----:B------:R-:W-:Y:S06]  /*28b0*/  BRA `(.L_x_26) ;  /* 0x0000000000147947 */ /* 0x000fec0003800000 */
.L_x_28:
[----:B------:R-:W-:Y:S02]  /*28c0*/  LOP3.LUT R17, R7, 0x80000, RZ, 0xfc, !PT ;  /* 0x0008000007117812 */ /* 0x000fe400078efcff */
[----:B------:R-:W-:Y:S01]  /*28d0*/  MOV R16, R6 ;  /* 0x0000000600107202 */ /* 0x000fe20000000f00 */
[----:B------:R-:W-:Y:S06]  /*28e0*/  BRA `(.L_x_26) ;  /* 0x0000000000087947 */ /* 0x000fec0003800000 */
.L_x_27:
[----:B------:R-:W-:Y:S01]  /*28f0*/  LOP3.LUT R17, R9, 0x80000, RZ, 0xfc, !PT ;  /* 0x0008000009117812 */ /* 0x000fe200078efcff */
[----:B------:R-:W-:-:S07]  /*2900*/  IMAD.MOV.U32 R16, RZ, RZ, R8 ;  /* 0x000000ffff107224 */ /* 0x000fce00078e0008 */
.L_x_26:
[----:B------:R-:W-:Y:S05]  /*2910*/  BSYNC.RECONVERGENT B1 ;  /* 0x0000000000017941 */ /* 0x000fea0003800200 */
.L_x_24:
[----:B------:R-:W-:Y:S01]  /*2920*/  MOV R15, 0x0 ;  /* 0x00000000000f7802 */ /* 0x000fe20000000f00 */
[----:B------:R-:W-:Y:S02]  /*2930*/  IMAD.MOV.U32 R2, RZ, RZ, R16 ;  /* 0x000000ffff027224 */ /* 0x000fe400078e0010 */
[----:B------:R-:W-:Y:S01]  /*2940*/  IMAD.MOV.U32 R3, RZ, RZ, R17 ;  /* 0x000000ffff037224 */ /* 0x000fe200078e0011 */
[----:B------:R-:W-:Y:S06]  /*2950*/  RET.REL.NODEC R14 `(_Z9DenoisingPdS_iiid) ;  /* 0xffffffd40ea87950 */ /* 0x000fec0003c3ffff */
        .weak           $__internal_1_$__cuda_sm20_dsqrt_rn_f64_mediumpath_v1
        .type           $__internal_1_$__cuda_sm20_dsqrt_rn_f64_mediumpath_v1,@function
        .size           $__internal_1_$__cuda_sm20_dsqrt_rn_f64_mediumpath_v1,(.L_x_35 - $__internal_1_$__cuda_sm20_dsqrt_rn_f64_mediumpath_v1)
$__internal_1_$__cuda_sm20_dsqrt_rn_f64_mediumpath_v1:
[----:B------:R-:W-:Y:S01]  /*2960*/  ISETP.GE.U32.AND P0, PT, R4, -0x3400000, PT ;  /* 0xfcc000000400780c */ /* 0x000fe20003f06070 */
[----:B------:R-:W-:Y:S01]  /*2970*/  BSSY.RECONVERGENT B1, `(.L_x_29) ;  /* 0x0000028000017945 */ /* 0x000fe20003800200 */
[----:B------:R-:W-:Y:S01]  /*2980*/  IMAD.MOV.U32 R17, RZ, RZ, R15 ;  /* 0x000000ffff117224 */ /* 0x000fe200078e000f */
[----:B------:R-:W-:Y:S01]  /*2990*/  MOV R4, R8 ;  /* 0x0000000800047202 */ /* 0x000fe20000000f00 */
[----:B------:R-:W-:Y:S02]  /*29a0*/  IMAD.MOV.U32 R14, RZ, RZ, R22 ;  /* 0x000000ffff0e7224 */ /* 0x000fe400078e0016 */
[----:B------:R-:W-:Y:S02]  /*29b0*/  IMAD.MOV.U32 R15, RZ, RZ, R23 ;  /* 0x000000ffff0f7224 */ /* 0x000fe400078e0017 */
[----:B------:R-:W-:-:S05]  /*29c0*/  IMAD.MOV.U32 R5, RZ, RZ, R9 ;  /* 0x000000ffff057224 */ /* 0x000fca00078e0009 */
[----:B------:R-:W-:Y:S05]  /*29d0*/  @!P0 BRA `(.L_x_30) ;  /* 0x0000000000208947 */ /* 0x000fea0003800000 */
[----:B------:R-:W-:-:S10]  /*29e0*/  DFMA.RM R4, R4, R16, R6 ;  /* 0x000000100404722b */ /* 0x000fd40000004006 */
[----:B------:R-:W-:-:S05]  /*29f0*/  IADD3 R8, P0, PT, R4, 0x1, RZ ;  /* 0x0000000104087810 */ /* 0x000fca0007f1e0ff */
[----:B------:R-:W-:-:S06]  /*2a00*/  IMAD.X R9, RZ, RZ, R5, P0 ;  /* 0x000000ffff097224 */ /* 0x000fcc00000e0605 */
[----:B------:R-:W-:-:S08]  /*2a10*/  DFMA.RP R6, -R4, R8, R14 ;  /* 0x000000080406722b */ /* 0x000fd0000000810e */
[----:B------:R-:W-:-:S06]  /*2a20*/  DSETP.GT.AND P0, PT, R6, RZ, PT ;  /* 0x000000ff0600722a */ /* 0x000fcc0003f04000 */
[----:B------:R-:W-:Y:S02]  /*2a30*/  FSEL R4, R8, R4, P0 ;  /* 0x0000000408047208 */ /* 0x000fe40000000000 */
[----:B------:R-:W-:Y:S01]  /*2a40*/  FSEL R5, R9, R5, P0 ;  /* 0x0000000509057208 */ /* 0x000fe20000000000 */
[----:B------:R-:W-:Y:S06]  /*2a50*/  BRA `(.L_x_31) ;  /* 0x0000000000647947 */ /* 0x000fec0003800000 */
.L_x_30:
[----:B------:R-:W-:-:S14]  /*2a60*/  DSETP.NE.AND P0, PT, R14, RZ, PT ;  /* 0x000000ff0e00722a */ /* 0x000fdc0003f05000 */
[----:B------:R-:W-:Y:S05]  /*2a70*/  @!P0 BRA `(.L_x_32) ;  /* 0x0000000000588947 */ /* 0x000fea0003800000 */
[----:B------:R-:W-:-:S13]  /*2a80*/  ISETP.GE.AND P0, PT, R15, RZ, PT ;  /* 0x000000ff0f00720c */ /* 0x000fda0003f06270 */
[----:B------:R-:W-:Y:S01]  /*2a90*/  @!P0 IMAD.MOV.U32 R4, RZ, RZ, 0x0 ;  /* 0x00000000ff048424 */ /* 0x000fe200078e00ff */
[----:B------:R-:W-:Y:S01]  /*2aa0*/  @!P0 MOV R5, 0xfff80000 ;  /* 0xfff8000000058802 */ /* 0x000fe20000000f00 */
[----:B------:R-:W-:Y:S06]  /*2ab0*/  @!P0 BRA `(.L_x_31) ;  /* 0x00000000004c8947 */ /* 0x000fec0003800000 */
[----:B------:R-:W-:-:S13]  /*2ac0*/  ISETP.GT.AND P0, PT, R15, 0x7fefffff, PT ;  /* 0x7fefffff0f00780c */ /* 0x000fda0003f04270 */
[----:B------:R-:W-:Y:S05]  /*2ad0*/  @P0 BRA `(.L_x_32) ;  /* 0x0000000000400947 */ /* 0x000fea0003800000 */
[----:B------:R-:W-:Y:S01]  /*2ae0*/  DMUL R4, R14, 8.11296384146066816958e+31 ;  /* 0x469000000e047828 */ /* 0x000fe20000000000 */
[----:B------:R-:W-:Y:S02]  /*2af0*/  IMAD.MOV.U32 R6, RZ, RZ, RZ ;  /* 0x000000ffff067224 */ /* 0x000fe400078e00ff */
[----:B------:R-:W-:Y:S02]  /*2b00*/  IMAD.MOV.U32 R14, RZ, RZ, 0x0 ;  /* 0x00000000ff0e7424 */ /* 0x000fe400078e00ff */
[----:B------:R-:W-:Y:S01]  /*2b10*/  IMAD.MOV.U32 R15, RZ, RZ, 0x3fd80000 ;  /* 0x3fd80000ff0f7424 */ /* 0x000fe200078e00ff */
[----:B------:R-:W0:Y:S02]  /*2b20*/  MUFU.RSQ64H R7, R5 ;  /* 0x0000000500077308 */ /* 0x000e240000001c00 */
[----:B0-----:R-:W-:-:S08]  /*2b30*/  DMUL R8, R6, R6 ;  /* 0x0000000606087228 */ /* 0x001fd00000000000 */
[----:B------:R-:W-:-:S08]  /*2b40*/  DFMA R8, R4, -R8, 1 ;  /* 0x3ff000000408742b */ /* 0x000fd00000000808 */
[----:B------:R-:W-:Y:S02]  /*2b50*/  DFMA R14, R8, R14, 0.5 ;  /* 0x3fe00000080e742b */ /* 0x000fe4000000000e */
[----:B------:R-:W-:-:S08]  /*2b60*/  DMUL R8, R6, R8 ;  /* 0x0000000806087228 */ /* 0x000fd00000000000 */
[----:B------:R-:W-:-:S08]  /*2b70*/  DFMA R8, R14, R8, R6 ;  /* 0x000000080e08722b */ /* 0x000fd00000000006 */
[----:B------:R-:W-:Y:S02]  /*2b80*/  DMUL R6, R4, R8 ;  /* 0x0000000804067228 */ /* 0x000fe40000000000 */
[----:B------:R-:W-:-:S06]  /*2b90*/  IADD3 R9, PT, PT, R9, -0x100000, RZ ;  /* 0xfff0000009097810 */ /* 0x000fcc0007ffe0ff */
[----:B------:R-:W-:-:S08]  /*2ba0*/  DFMA R14, R6, -R6, R4 ;  /* 0x80000006060e722b */ /* 0x000fd00000000004 */
[----:B------:R-:W-:-:S10]  /*2bb0*/  DFMA R4, R8, R14, R6 ;  /* 0x0000000e0804722b */ /* 0x000fd40000000006 */
[----:B------:R-:W-:Y:S01]  /*2bc0*/  VIADD R5, R5, 0xfcb00000 ;  /* 0xfcb0000005057836 */ /* 0x000fe20000000000 */
[----:B------:R-:W-:Y:S06]  /*2bd0*/  BRA `(.L_x_31) ;  /* 0x0000000000047947 */ /* 0x000fec0003800000 */
.L_x_32:
[----:B------:R-:W-:-:S11]  /*2be0*/  DADD R4, R14, R14 ;  /* 0x000000000e047229 */ /* 0x000fd6000000000e */
.L_x_31:
[----:B------:R-:W-:Y:S05]  /*2bf0*/  BSYNC.RECONVERGENT B1 ;  /* 0x0000000000017941 */ /* 0x000fea0003800200 */
.L_x_29:
[----:B------:R-:W-:-:S04]  /*2c00*/  IMAD.MOV.U32 R3, RZ, RZ, 0x0 ;  /* 0x00000000ff037424 */ /* 0x000fc800078e00ff */
[----:B------:R-:W-:Y:S05]  /*2c10*/  RET.REL.NODEC R2 `(_Z9DenoisingPdS_iiid) ;  /* 0xffffffd002f87950 */ /* 0x000fea0003c3ffff */
.L_x_33:
[----:B------:R-:W-:-:S00]  /*2c20*/  BRA `(.L_x_33) ;  /* 0xfffffffc00fc7947 */ /* 0x000fc0000383ffff */
[----:B------:R-:W-:-:S00]  /*2c30*/  NOP ;  /* 0x0000000000007918 */ /* 0x000fc00000000000 */
        /* <DEDUP_REMOVED lines=12> */
.L_x_35:


//--------------------- .nv.shared.reserved.0     --------------------------
	.section	.nv.shared.reserved.0,"aw",@nobits
	.weak		__nv_reservedSMEM_offset_0_alias
	.size		__nv_reservedSMEM_offset_0_alias, 0, 64
	.other		__nv_reservedSMEM_offset_0_alias,@"STO_CUDA_RESERVED_SHARED STV_DEFAULT"
__nv_reservedSMEM_offset_0_alias:
	.zero		0
	.zero		64


//--------------------- .nv.constant0._Z9DenoisingPdS_iiid --------------------------
	.section	.nv.constant0._Z9DenoisingPdS_iiid,"a",@progbits
	.sectionflags	@""
	.align	4
.nv.constant0._Z9DenoisingPdS_iiid:
	.zero		936


//--------------------- SYMBOLS --------------------------

	.type		.nv.reservedSmem.offset0,@object
	.size		.nv.reservedSmem.offset0,0x4
